	.headerflags	@"EF_CUDA_TEXMODE_UNIFIED EF_CUDA_64BIT_ADDRESS EF_CUDA_ACCELERATORS EF_CUDA_SM90 EF_CUDA_VIRTUAL_SM(EF_CUDA_SM90)"
	.elftype	@"ET_EXEC"


//--------------------- .nv.info                  --------------------------
	.section	.nv.info,"",@"SHT_CUDA_INFO"
	.align	4


	//----- nvinfo : EIATTR_REGCOUNT
	.align		4
        /*0000*/ 	.byte	0x04, 0x2f
        /*0002*/ 	.short	(.L_3 - .L_2)
	.align		4
.L_2:
        /*0004*/ 	.word	index@(triton_poi_fused__native_batch_norm_legit_no_training_relu_35)
        /*0008*/ 	.word	0x00000028


	//----- nvinfo : EIATTR_MIN_STACK_SIZE
	.align		4
.L_3:
        /*000c*/ 	.byte	0x04, 0x12
        /*000e*/ 	.short	(.L_5 - .L_4)
	.align		4
.L_4:
        /*0010*/ 	.word	index@(triton_poi_fused__native_batch_norm_legit_no_training_relu_35)
        /*0014*/ 	.word	0x00000000


	//----- nvinfo : EIATTR_FRAME_SIZE
	.align		4
.L_5:
        /*0018*/ 	.byte	0x04, 0x11
        /*001a*/ 	.short	(.L_7 - .L_6)
	.align		4
.L_6:
        /*001c*/ 	.word	index@(triton_poi_fused__native_batch_norm_legit_no_training_relu_35)
        /*0020*/ 	.word	0x00000000


	//----- nvinfo : EIATTR_MIN_STACK_SIZE
	.align		4
.L_7:
        /*0024*/ 	.byte	0x04, 0x12
        /*0026*/ 	.short	(.L_9 - .L_8)
	.align		4
.L_8:
        /*0028*/ 	.word	index@(triton_poi_fused__native_batch_norm_legit_no_training_relu_35)
        /*002c*/ 	.word	0x00000000
.L_9:


//--------------------- .nv.info.triton_poi_fused__native_batch_norm_legit_no_training_relu_35 --------------------------
	.section	.nv.info.triton_poi_fused__native_batch_norm_legit_no_training_relu_35,"",@"SHT_CUDA_INFO"
	.sectionflags	@""
	.align	4


	//----- nvinfo : EIATTR_CUDA_API_VERSION
	.align		4
        /*0000*/ 	.byte	0x04, 0x37
        /*0002*/ 	.short	(.L_11 - .L_10)
.L_10:
        /*0004*/ 	.word	0x0000007c


	//----- nvinfo : EIATTR_KPARAM_INFO
	.align		4
.L_11:
        /*0008*/ 	.byte	0x04, 0x17
        /*000a*/ 	.short	(.L_13 - .L_12)
.L_12:
        /*000c*/ 	.word	0x00000000
        /*0010*/ 	.short	0x0007
        /*0012*/ 	.short	0x0034
        /*0014*/ 	.byte	0x00, 0xf0, 0x11, 0x00


	//----- nvinfo : EIATTR_KPARAM_INFO
	.align		4
.L_13:
        /*0018*/ 	.byte	0x04, 0x17
        /*001a*/ 	.short	(.L_15 - .L_14)
.L_14:
        /*001c*/ 	.word	0x00000000
        /*0020*/ 	.short	0x0006
        /*0022*/ 	.short	0x0030
        /*0024*/ 	.byte	0x00, 0xf0, 0x11, 0x00


	//----- nvinfo : EIATTR_KPARAM_INFO
	.align		4
.L_15:
        /*0028*/ 	.byte	0x04, 0x17
        /*002a*/ 	.short	(.L_17 - .L_16)
.L_16:
        /*002c*/ 	.word	0x00000000
        /*0030*/ 	.short	0x0005
        /*0032*/ 	.short	0x0028
        /*0034*/ 	.byte	0x00, 0xf4, 0x21, 0x00


	//----- nvinfo : EIATTR_KPARAM_INFO
	.align		4
.L_17:
        /*0038*/ 	.byte	0x04, 0x17
        /*003a*/ 	.short	(.L_19 - .L_18)
.L_18:
        /*003c*/ 	.word	0x00000000
        /*0040*/ 	.short	0x0004
        /*0042*/ 	.short	0x0020
        /*0044*/ 	.byte	0x00, 0xf4, 0x21, 0x00


	//----- nvinfo : EIATTR_KPARAM_INFO
	.align		4
.L_19:
        /*0048*/ 	.byte	0x04, 0x17
        /*004a*/ 	.short	(.L_21 - .L_20)
.L_20:
        /*004c*/ 	.word	0x00000000
        /*0050*/ 	.short	0x0003
        /*0052*/ 	.short	0x0018
        /*0054*/ 	.byte	0x00, 0xf4, 0x21, 0x00


	//----- nvinfo : EIATTR_KPARAM_INFO
	.align		4
.L_21:
        /*0058*/ 	.byte	0x04, 0x17
        /*005a*/ 	.short	(.L_23 - .L_22)
.L_22:
        /*005c*/ 	.word	0x00000000
        /*0060*/ 	.short	0x0002
        /*0062*/ 	.short	0x0010
        /*0064*/ 	.byte	0x00, 0xf4, 0x21, 0x00


	//----- nvinfo : EIATTR_KPARAM_INFO
	.align		4
.L_23:
        /*0068*/ 	.byte	0x04, 0x17
        /*006a*/ 	.short	(.L_25 - .L_24)
.L_24:
        /*006c*/ 	.word	0x00000000
        /*0070*/ 	.short	0x0001
        /*0072*/ 	.short	0x0008
        /*0074*/ 	.byte	0x00, 0xf4, 0x21, 0x00


	//----- nvinfo : EIATTR_KPARAM_INFO
	.align		4
.L_25:
        /*0078*/ 	.byte	0x04, 0x17
        /*007a*/ 	.short	(.L_27 - .L_26)
.L_26:
        /*007c*/ 	.word	0x00000000
        /*0080*/ 	.short	0x0000
        /*0082*/ 	.short	0x0000
        /*0084*/ 	.byte	0x00, 0xf4, 0x21, 0x00


	//----- nvinfo : EIATTR_SPARSE_MMA_MASK
	.align		4
.L_27:
        /*0088*/ 	.byte	0x03, 0x50
        /*008a*/ 	.short	0x0000


	//----- nvinfo : EIATTR_MAXREG_COUNT
	.align		4
        /*008c*/ 	.byte	0x03, 0x1b
        /*008e*/ 	.short	0x00ff


	//----- nvinfo : EIATTR_EXIT_INSTR_OFFSETS
	.align		4
        /*0090*/ 	.byte	0x04, 0x1c
        /*0092*/ 	.short	(.L_29 - .L_28)


	//   ....[0]....
.L_28:
        /*0094*/ 	.word	0x00001de0


	//   ....[1]....
        /*0098*/ 	.word	0x00001e80


	//----- nvinfo : EIATTR_REQNTID
	.align		4
.L_29:
        /*009c*/ 	.byte	0x04, 0x10
        /*009e*/ 	.short	(.L_31 - .L_30)
.L_30:
        /*00a0*/ 	.word	0x00000100
        /*00a4*/ 	.word	0x00000001
        /*00a8*/ 	.word	0x00000001


	//----- nvinfo : EIATTR_CBANK_PARAM_SIZE
	.align		4
.L_31:
        /*00ac*/ 	.byte	0x03, 0x19
        /*00ae*/ 	.short	0x0038


	//----- nvinfo : EIATTR_PARAM_CBANK
	.align		4
        /*00b0*/ 	.byte	0x04, 0x0a
        /*00b2*/ 	.short	(.L_33 - .L_32)
	.align		4
.L_32:
        /*00b4*/ 	.word	index@(.nv.constant0.triton_poi_fused__native_batch_norm_legit_no_training_relu_35)
        /*00b8*/ 	.short	0x0210
        /*00ba*/ 	.short	0x0038


	//----- nvinfo : EIATTR_SW_WAR
	.align		4
.L_33:
        /*00bc*/ 	.byte	0x04, 0x36
        /*00be*/ 	.short	(.L_35 - .L_34)
.L_34:
        /*00c0*/ 	.word	0x00000008
.L_35:


//--------------------- .nv.callgraph             --------------------------
	.section	.nv.callgraph,"",@"SHT_CUDA_CALLGRAPH"
	.align	4
	.sectionentsize	8
	.align		4
        /*0000*/ 	.word	0x00000000
	.align		4
        /*0004*/ 	.word	0xffffffff
	.align		4
        /*0008*/ 	.word	0x00000000
	.align		4
        /*000c*/ 	.word	0xfffffffe
	.align		4
        /*0010*/ 	.word	0x00000000
	.align		4
        /*0014*/ 	.word	0xfffffffd
	.align		4
        /*0018*/ 	.word	0x00000000
	.align		4
        /*001c*/ 	.word	0xfffffffc


//--------------------- .nv.constant4             --------------------------
	.section	.nv.constant4,"a",@progbits
	.align	8
	.align		8
.nv.constant4:
        /*0000*/ 	.dword	_$_str
	.align		8
        /*0008*/ 	.dword	_$_str_$_2


//--------------------- .text.triton_poi_fused__native_batch_norm_legit_no_training_relu_35 --------------------------
	.section	.text.triton_poi_fused__native_batch_norm_legit_no_training_relu_35,"ax",@progbits
	.sectionflags	@"SHF_BARRIERS=1"
	.align	128
        .global         triton_poi_fused__native_batch_norm_legit_no_training_relu_35
        .type           triton_poi_fused__native_batch_norm_legit_no_training_relu_35,@function
        .size           triton_poi_fused__native_batch_norm_legit_no_training_relu_35,(.L_x_1 - triton_poi_fused__native_batch_norm_legit_no_training_relu_35)
        .other          triton_poi_fused__native_batch_norm_legit_no_training_relu_35,@"STO_CUDA_ENTRY STV_DEFAULT"
triton_poi_fused__native_batch_norm_legit_no_training_relu_35:
.text.triton_poi_fused__native_batch_norm_legit_no_training_relu_35:
[----:B------:R-:W0:Y:S01]  /*0000*/  LDC R1, c[0x0][0x28] ;  /* 0x00000a00ff017b82 */ /* 0x000e220000000800 */
[----:B------:R-:W1:Y:S01]  /*0010*/  S2R R28, SR_CTAID.Y ;  /* 0x00000000001c7919 */ /* 0x000e620000002600 */
[----:B------:R-:W-:Y:S01]  /*0020*/  ULDC.64 UR6, c[0x0][0x208] ;  /* 0x0000820000067ab9 */ /* 0x000fe20000000a00 */
[----:B------:R-:W-:Y:S02]  /*0030*/  CS2R R8, SRZ ;  /* 0x0000000000087805 */ /* 0x000fe4000001ff00 */
[----:B------:R-:W-:Y:S01]  /*0040*/  CS2R R10, SRZ ;  /* 0x00000000000a7805 */ /* 0x000fe2000001ff00 */
[----:B------:R-:W2:Y:S01]  /*0050*/  S2R R24, SR_TID.X ;  /* 0x0000000000187919 */ /* 0x000ea20000002100 */
[----:B------:R-:W-:Y:S02]  /*0060*/  CS2R R20, SRZ ;  /* 0x0000000000147805 */ /* 0x000fe4000001ff00 */
[----:B------:R-:W-:Y:S01]  /*0070*/  CS2R R22, SRZ ;  /* 0x0000000000167805 */ /* 0x000fe2000001ff00 */
[----:B------:R-:W3:Y:S01]  /*0080*/  S2R R25, SR_CTAID.X ;  /* 0x0000000000197919 */ /* 0x000ee20000002500 */
[----:B-1----:R-:W-:-:S02]  /*0090*/  IMAD.SHL.U32 R28, R28, 0x40, RZ ;  /* 0x000000401c1c7824 */ /* 0x002fc400078e00ff */
[----:B--2---:R-:W-:Y:S01]  /*00a0*/  IMAD.SHL.U32 R3, R24, 0x4, RZ ;  /* 0x0000000418037824 */ /* 0x004fe200078e00ff */
[----:B------:R-:W-:Y:S01]  /*00b0*/  SHF.R.U32.HI R0, RZ, 0x4, R24 ;  /* 0x00000004ff007819 */ /* 0x000fe20000011618 */
[----:B---3--:R-:W-:-:S03]  /*00c0*/  IMAD.SHL.U32 R25, R25, 0x40, RZ ;  /* 0x0000004019197824 */ /* 0x008fc600078e00ff */
[----:B------:R-:W-:Y:S02]  /*00d0*/  LOP3.LUT R3, R28, 0x3c, R3, 0xf8, !PT ;  /* 0x0000003c1c037812 */ /* 0x000fe400078ef803 */
[----:B------:R-:W-:Y:S02]  /*00e0*/  SGXT.U32 R0, R0, 0x4 ;  /* 0x000000040000781a */ /* 0x000fe40000000000 */
[C---:B------:R-:W-:Y:S01]  /*00f0*/  ISETP.GE.AND P0, PT, R3.reuse, 0x180, PT ;  /* 0x000001800300780c */ /* 0x040fe20003f06270 */
[----:B------:R-:W-:Y:S01]  /*0100*/  IMAD.HI R2, R3, 0x2aaaaaab, RZ ;  /* 0x2aaaaaab03027827 */ /* 0x000fe200078e02ff */
[----:B------:R-:W-:Y:S02]  /*0110*/  LOP3.LUT R6, R25, 0x10, R0, 0xfe, !PT ;  /* 0x0000001019067812 */ /* 0x000fe400078efe00 */
[----:B------:R-:W-:Y:S02]  /*0120*/  LOP3.LUT R7, R25, 0x30, R0, 0xfe, !PT ;  /* 0x0000003019077812 */ /* 0x000fe400078efe00 */
[----:B------:R-:W-:-:S02]  /*0130*/  SHF.R.U32.HI R5, RZ, 0x1f, R2 ;  /* 0x0000001fff057819 */ /* 0x000fc40000011602 */
[----:B------:R-:W-:Y:S02]  /*0140*/  ISETP.LT.AND P2, PT, R6, 0x121, !P0 ;  /* 0x000001210600780c */ /* 0x000fe40004741270 */
[----:B------:R-:W-:Y:S02]  /*0150*/  LEA.HI.SX32 R2, R2, R5, 0x1c ;  /* 0x0000000502027211 */ /* 0x000fe400078fe2ff */
[----:B------:R-:W-:Y:S01]  /*0160*/  LOP3.LUT R6, R25, 0x20, R0, 0xfe, !PT ;  /* 0x0000002019067812 */ /* 0x000fe200078efe00 */
[----:B------:R-:W1:Y:S01]  /*0170*/  LDC.64 R4, c[0x0][0x210] ;  /* 0x00008400ff047b82 */ /* 0x000e620000000a00 */
[----:B------:R-:W-:Y:S01]  /*0180*/  LOP3.LUT R0, R25, R0, RZ, 0xfc, !PT ;  /* 0x0000000019007212 */ /* 0x000fe200078efcff */
[----:B------:R-:W-:Y:S01]  /*0190*/  IMAD R29, R2, -0x60, R3 ;  /* 0xffffffa0021d7824 */ /* 0x000fe200078e0203 */
[----:B------:R-:W-:Y:S02]  /*01a0*/  ISETP.LT.AND P3, PT, R6, 0x121, !P0 ;  /* 0x000001210600780c */ /* 0x000fe40004761270 */
[----:B------:R-:W-:Y:S01]  /*01b0*/  ISETP.LT.AND P1, PT, R0, 0x121, !P0 ;  /* 0x000001210000780c */ /* 0x000fe20004721270 */
[----:B------:R-:W-:Y:S01]  /*01c0*/  IMAD R3, R2, 0x6c60, R29 ;  /* 0x00006c6002037824 */ /* 0x000fe200078e021d */
[----:B------:R-:W-:-:S03]  /*01d0*/  ISETP.LT.AND P4, PT, R7, 0x121, !P0 ;  /* 0x000001210700780c */ /* 0x000fc60004781270 */
[----:B------:R-:W-:Y:S02]  /*01e0*/  IMAD R17, R0, 0x60, R3 ;  /* 0x0000006000117824 */ /* 0x000fe400078e0203 */
[----:B------:R-:W2:Y:S02]  /*01f0*/  LDC.64 R2, c[0x0][0x218] ;  /* 0x00008600ff027b82 */ /* 0x000ea40000000a00 */
[C---:B------:R-:W-:Y:S02]  /*0200*/  VIADD R19, R17.reuse, 0x600 ;  /* 0x0000060011137836 */ /* 0x040fe40000000000 */
[C---:B------:R-:W-:Y:S02]  /*0210*/  VIADD R27, R17.reuse, 0xc00 ;  /* 0x00000c00111b7836 */ /* 0x040fe40000000000 */
[----:B------:R-:W-:Y:S01]  /*0220*/  VIADD R31, R17, 0x1200 ;  /* 0x00001200111f7836 */ /* 0x000fe20000000000 */
[----:B------:R-:W-:Y:S02]  /*0230*/  LOP3.LUT R0, R25, 0x3f, R24, 0xf8, !PT ;  /* 0x0000003f19007812 */ /* 0x000fe400078ef818 */
[----:B------:R-:W-:-:S02]  /*0240*/  SHF.R.U32.HI R25, RZ, 0x6, R24 ;  /* 0x00000006ff197819 */ /* 0x000fc40000011618 */
[----:B------:R-:W-:Y:S01]  /*0250*/  CS2R R6, SRZ ;  /* 0x0000000000067805 */ /* 0x000fe2000001ff00 */
[----:B-1----:R-:W-:-:S04]  /*0260*/  IMAD.WIDE R16, R17, 0x4, R4 ;  /* 0x0000000411107825 */ /* 0x002fc800078e0204 */
[----:B--2---:R-:W-:Y:S01]  /*0270*/  IMAD.WIDE R32, R29, 0x4, R2 ;  /* 0x000000041d207825 */ /* 0x004fe200078e0202 */
[----:B------:R-:W-:Y:S01]  /*0280*/  SGXT.U32 R25, R25, 0x2 ;  /* 0x000000021919781a */ /* 0x000fe20000000000 */
[----:B------:R-:W1:Y:S01]  /*0290*/  LDC.64 R2, c[0x0][0x220] ;  /* 0x00008800ff027b82 */ /* 0x000e620000000a00 */
[----:B------:R-:W2:Y:S01]  /*02a0*/  @P1 LDG.E.EL.128 R8, desc[UR6][R16.64] ;  /* 0x0000000610081981 */ /* 0x000ea2000c2e1d00 */
[----:B------:R-:W-:-:S04]  /*02b0*/  IMAD.WIDE R18, R19, 0x4, R4 ;  /* 0x0000000413127825 */ /* 0x000fc800078e0204 */
[----:B------:R-:W-:-:S04]  /*02c0*/  IMAD.WIDE R26, R27, 0x4, R4 ;  /* 0x000000041b1a7825 */ /* 0x000fc800078e0204 */
[----:B------:R-:W-:Y:S01]  /*02d0*/  IMAD.WIDE R30, R31, 0x4, R4 ;  /* 0x000000041f1e7825 */ /* 0x000fe200078e0204 */
[----:B------:R-:W-:Y:S02]  /*02e0*/  CS2R R4, SRZ ;  /* 0x0000000000047805 */ /* 0x000fe4000001ff00 */
[----:B------:R-:W-:Y:S02]  /*02f0*/  LOP3.LUT R28, R25, R28, RZ, 0xfc, !PT ;  /* 0x0000001c191c7212 */ /* 0x000fe400078efcff */
[----:B------:R-:W-:Y:S01]  /*0300*/  CS2R R24, SRZ ;  /* 0x0000000000187805 */ /* 0x000fe2000001ff00 */
[----:B------:R-:W3:Y:S04]  /*0310*/  @P2 LDG.E.EL.128 R20, desc[UR6][R18.64] ;  /* 0x0000000612142981 */ /* 0x000ee8000c2e1d00 */
[----:B------:R4:W5:Y:S01]  /*0320*/  @P3 LDG.E.EL.128 R4, desc[UR6][R26.64] ;  /* 0x000000061a043981 */ /* 0x000962000c2e1d00 */
[----:B-1----:R-:W-:Y:S01]  /*0330*/  IMAD.WIDE R2, R29, 0x4, R2 ;  /* 0x000000041d027825 */ /* 0x002fe200078e0202 */
[----:B0---4-:R-:W-:-:S02]  /*0340*/  CS2R R26, SRZ ;  /* 0x00000000001a7805 */ /* 0x011fc4000001ff00 */
[----:B------:R-:W-:Y:S02]  /*0350*/  CS2R R12, SRZ ;  /* 0x00000000000c7805 */ /* 0x000fe4000001ff00 */
[----:B------:R-:W-:Y:S02]  /*0360*/  CS2R R14, SRZ ;  /* 0x00000000000e7805 */ /* 0x000fe4000001ff00 */
[----:B------:R-:W-:Y:S02]  /*0370*/  CS2R R16, SRZ ;  /* 0x0000000000107805 */ /* 0x000fe4000001ff00 */
[----:B------:R-:W-:Y:S01]  /*0380*/  CS2R R18, SRZ ;  /* 0x0000000000127805 */ /* 0x000fe2000001ff00 */
[----:B------:R0:W4:Y:S04]  /*0390*/  @!P0 LDG.E.EL.128 R24, desc[UR6][R2.64] ;  /* 0x0000000602188981 */ /* 0x000128000c2e1d00 */
[----:B------:R-:W2:Y:S04]  /*03a0*/  @P4 LDG.E.EL.128 R12, desc[UR6][R30.64] ;  /* 0x000000061e0c4981 */ /* 0x000ea8000c2e1d00 */
[----:B------:R-:W2:Y:S01]  /*03b0*/  @!P0 LDG.E.EL.128 R16, desc[UR6][R32.64] ;  /* 0x0000000620108981 */ /* 0x000ea2000c2e1d00 */
[----:B0-----:R-:W-:-:S02]  /*03c0*/  IMAD.MOV.U32 R2, RZ, RZ, 0x3e800000 ;  /* 0x3e800000ff027424 */ /* 0x001fc400078e00ff */
[----:B----4-:R-:W-:Y:S01]  /*03d0*/  FADD R24, R24, 0.0010000000474974513054 ;  /* 0x3a83126f18187421 */ /* 0x010fe20000000000 */
[----:B------:R-:W-:-:S05]  /*03e0*/  FADD R27, R27, 0.0010000000474974513054 ;  /* 0x3a83126f1b1b7421 */ /* 0x000fca0000000000 */
[----:B------:R-:W0:Y:S01]  /*03f0*/  MUFU.SQRT R24, R24 ;  /* 0x0000001800187308 */ /* 0x000e220000002000 */
[C---:B--2---:R-:W-:Y:S01]  /*0400*/  FADD R8, -R16.reuse, R8 ;  /* 0x0000000810087221 */ /* 0x044fe20000000100 */
[C---:B---3--:R-:W-:Y:S01]  /*0410*/  FADD R20, -R16.reuse, R20 ;  /* 0x0000001410147221 */ /* 0x048fe20000000100 */
[C---:B-----5:R-:W-:Y:S01]  /*0420*/  FADD R4, -R16.reuse, R4 ;  /* 0x0000000410047221 */ /* 0x060fe20000000100 */
[----:B------:R-:W-:Y:S01]  /*0430*/  FADD R12, -R16, R12 ;  /* 0x0000000c100c7221 */ /* 0x000fe20000000100 */
[C---:B------:R-:W-:Y:S01]  /*0440*/  FADD R10, -R18.reuse, R10 ;  /* 0x0000000a120a7221 */ /* 0x040fe20000000100 */
[C---:B------:R-:W-:Y:S01]  /*0450*/  FADD R16, -R18.reuse, R22 ;  /* 0x0000001612107221 */ /* 0x040fe20000000100 */
[C---:B------:R-:W-:Y:S01]  /*0460*/  FADD R6, -R18.reuse, R6 ;  /* 0x0000000612067221 */ /* 0x040fe20000000100 */
[----:B------:R-:W-:Y:S02]  /*0470*/  FADD R18, -R18, R14 ;  /* 0x0000000e12127221 */ /* 0x000fe40000000100 */
[----:B------:R-:W1:Y:S01]  /*0480*/  MUFU.SQRT R14, R27 ;  /* 0x0000001b000e7308 */ /* 0x000e620000002000 */
[----:B------:R-:W-:Y:S01]  /*0490*/  FADD R26, R26, 0.0010000000474974513054 ;  /* 0x3a83126f1a1a7421 */ /* 0x000fe20000000000 */
[C---:B------:R-:W-:Y:S01]  /*04a0*/  FADD R9, -R17.reuse, R9 ;  /* 0x0000000911097221 */ /* 0x040fe20000000100 */
[C---:B------:R-:W-:Y:S01]  /*04b0*/  FADD R21, -R17.reuse, R21 ;  /* 0x0000001511157221 */ /* 0x040fe20000000100 */
[C---:B------:R-:W-:Y:S01]  /*04c0*/  FADD R5, -R17.reuse, R5 ;  /* 0x0000000511057221 */ /* 0x040fe20000000100 */
[----:B------:R-:W-:Y:S01]  /*04d0*/  FADD R13, -R17, R13 ;  /* 0x0000000d110d7221 */ /* 0x000fe20000000100 */
[----:B0-----:R-:W-:-:S02]  /*04e0*/  FSETP.GT.AND P6, PT, R24, 8.50705917302346158658e+37, PT ;  /* 0x7e8000001800780b */ /* 0x001fc40003fc4000 */
[----:B------:R-:W0:Y:S01]  /*04f0*/  MUFU.SQRT R17, R26 ;  /* 0x0000001a00117308 */ /* 0x000e220000002000 */
[----:B------:R-:W-:Y:S01]  /*0500*/  FADD R25, R25, 0.0010000000474974513054 ;  /* 0x3a83126f19197421 */ /* 0x000fe20000000000 */
[----:B------:R-:W-:Y:S02]  /*0510*/  FSETP.GEU.AND P1, PT, R24, 1.175494350822287508e-38, PT ;  /* 0x008000001800780b */ /* 0x000fe40003f2e000 */
[----:B-1----:R-:W-:-:S04]  /*0520*/  FSETP.GT.AND P4, PT, R14, 8.50705917302346158658e+37, PT ;  /* 0x7e8000000e00780b */ /* 0x002fc80003f84000 */
[----:B------:R-:W1:Y:S01]  /*0530*/  MUFU.SQRT R25, R25 ;  /* 0x0000001900197308 */ /* 0x000e620000002000 */
[----:B------:R-:W-:Y:S02]  /*0540*/  FSETP.GEU.AND P5, PT, R14, 1.175494350822287508e-38, PT ;  /* 0x008000000e00780b */ /* 0x000fe40003fae000 */
[----:B------:R-:W-:Y:S01]  /*0550*/  FSEL R30, R2, 1, P6 ;  /* 0x3f800000021e7808 */ /* 0x000fe20003000000 */
[----:B------:R-:W-:Y:S01]  /*0560*/  @P6 FMUL R24, R24, 0.25 ;  /* 0x3e80000018186820 */ /* 0x000fe20000400000 */
[----:B0-----:R-:W-:-:S03]  /*0570*/  FSETP.GT.AND P6, PT, R17, 8.50705917302346158658e+37, PT ;  /* 0x7e8000001100780b */ /* 0x001fc60003fc4000 */
[----:B------:R-:W-:Y:S01]  /*0580*/  @!P1 FMUL R24, R24, 16777216 ;  /* 0x4b80000018189820 */ /* 0x000fe20000400000 */
[----:B------:R-:W-:Y:S01]  /*0590*/  @!P1 FMUL R30, R30, 16777216 ;  /* 0x4b8000001e1e9820 */ /* 0x000fe20000400000 */
[----:B------:R-:W-:Y:S01]  /*05a0*/  FSETP.GEU.AND P1, PT, R17, 1.175494350822287508e-38, PT ;  /* 0x008000001100780b */ /* 0x000fe20003f2e000 */
[----:B------:R-:W-:Y:S01]  /*05b0*/  @P4 FMUL R14, R14, 0.25 ;  /* 0x3e8000000e0e4820 */ /* 0x000fe20000400000 */
[----:B-1----:R-:W-:-:S03]  /*05c0*/  FSETP.GT.AND P2, PT, R25, 8.50705917302346158658e+37, PT ;  /* 0x7e8000001900780b */ /* 0x002fc60003f44000 */
[----:B------:R-:W-:Y:S01]  /*05d0*/  @!P5 FMUL R14, R14, 16777216 ;  /* 0x4b8000000e0ed820 */ /* 0x000fe20000400000 */
[----:B------:R-:W-:Y:S02]  /*05e0*/  FSETP.GEU.AND P3, PT, R25, 1.175494350822287508e-38, PT ;  /* 0x008000001900780b */ /* 0x000fe40003f6e000 */
[----:B------:R-:W-:-:S03]  /*05f0*/  @P6 FMUL R17, R17, 0.25 ;  /* 0x3e80000011116820 */ /* 0x000fc60000400000 */
[----:B------:R-:W0:Y:S01]  /*0600*/  MUFU.RCP R14, R14 ;  /* 0x0000000e000e7308 */ /* 0x000e220000001000 */
[C---:B------:R-:W-:Y:S01]  /*0610*/  FADD R11, -R19.reuse, R11 ;  /* 0x0000000b130b7221 */ /* 0x040fe20000000100 */
[C---:B------:R-:W-:Y:S01]  /*0620*/  FADD R22, -R19.reuse, R23 ;  /* 0x0000001713167221 */ /* 0x040fe20000000100 */
[----:B------:R-:W-:Y:S01]  /*0630*/  FADD R7, -R19, R7 ;  /* 0x0000000713077221 */ /* 0x000fe20000000100 */
[----:B------:R-:W-:Y:S01]  /*0640*/  @!P1 FMUL R17, R17, 16777216 ;  /* 0x4b80000011119820 */ /* 0x000fe20000400000 */
[----:B------:R-:W-:Y:S01]  /*0650*/  FADD R19, -R19, R15 ;  /* 0x0000000f13137221 */ /* 0x000fe20000000100 */
[----:B------:R-:W-:Y:S01]  /*0660*/  FSEL R15, R2, 1, P4 ;  /* 0x3f800000020f7808 */ /* 0x000fe20002000000 */
[----:B------:R-:W-:-:S03]  /*0670*/  @P2 FMUL R25, R25, 0.25 ;  /* 0x3e80000019192820 */ /* 0x000fc60000400000 */
[----:B------:R-:W1:Y:S01]  /*0680*/  MUFU.RCP R17, R17 ;  /* 0x0000001100117308 */ /* 0x000e620000001000 */
[----:B------:R-:W-:Y:S01]  /*0690*/  @!P5 FMUL R15, R15, 16777216 ;  /* 0x4b8000000f0fd820 */ /* 0x000fe20000400000 */
[----:B------:R-:W-:-:S03]  /*06a0*/  @!P3 FMUL R25, R25, 16777216 ;  /* 0x4b8000001919b820 */ /* 0x000fc60000400000 */
[----:B0-----:R-:W-:Y:S01]  /*06b0*/  FMUL R26, R14, R15 ;  /* 0x0000000f0e1a7220 */ /* 0x001fe20000400000 */
[C---:B------:R-:W-:Y:S02]  /*06c0*/  FSEL R14, R2.reuse, 1, P6 ;  /* 0x3f800000020e7808 */ /* 0x040fe40003000000 */
[----:B------:R1:W0:Y:S01]  /*06d0*/  MUFU.RCP R34, R25 ;  /* 0x0000001900227308 */ /* 0x0002220000001000 */
[----:B------:R-:W-:Y:S02]  /*06e0*/  FSEL R3, R2, 1, P2 ;  /* 0x3f80000002037808 */ /* 0x000fe40001000000 */
[----:B------:R-:W-:-:S03]  /*06f0*/  @!P1 FMUL R14, R14, 16777216 ;  /* 0x4b8000000e0e9820 */ /* 0x000fc60000400000 */
[----:B------:R-:W-:Y:S01]  /*0700*/  @!P3 FMUL R3, R3, 16777216 ;  /* 0x4b8000000303b820 */ /* 0x000fe20000400000 */
[----:B-1----:R-:W-:Y:S01]  /*0710*/  FMUL R25, R17, R14 ;  /* 0x0000000e11197220 */ /* 0x002fe20000400000 */
[----:B------:R1:W2:Y:S03]  /*0720*/  MUFU.RCP R27, R24 ;  /* 0x00000018001b7308 */ /* 0x0002a60000001000 */
[----:B------:R-:W-:Y:S01]  /*0730*/  FMUL R15, R25, R6 ;  /* 0x00000006190f7220 */ /* 0x000fe20000400000 */
[----:B0-----:R-:W-:Y:S02]  /*0740*/  FMUL R34, R34, R3 ;  /* 0x0000000322227220 */ /* 0x001fe40000400000 */
[----:B------:R-:W0:Y:S01]  /*0750*/  LDC.64 R2, c[0x0][0x228] ;  /* 0x00008a00ff027b82 */ /* 0x000e220000000a00 */
[----:B-1----:R-:W-:-:S07]  /*0760*/  FMUL R24, R26, R7 ;  /* 0x000000071a187220 */ /* 0x002fce0000400000 */
[----:B------:R-:W1:Y:S01]  /*0770*/  LDC.64 R6, c[0x0][0x230] ;  /* 0x00008c00ff067b82 */ /* 0x000e620000000a00 */
[C---:B------:R-:W-:Y:S01]  /*0780*/  FMUL R14, R26.reuse, R19 ;  /* 0x000000131a0e7220 */ /* 0x040fe20000400000 */
[C---:B------:R-:W-:Y:S01]  /*0790*/  FMUL R22, R26.reuse, R22 ;  /* 0x000000161a167220 */ /* 0x040fe20000400000 */
[----:B--2---:R-:W-:Y:S01]  /*07a0*/  FMUL R27, R27, R30 ;  /* 0x0000001e1b1b7220 */ /* 0x004fe20000400000 */
[----:B------:R-:W-:Y:S01]  /*07b0*/  FMUL R26, R26, R11 ;  /* 0x0000000b1a1a7220 */ /* 0x000fe20000400000 */
[C---:B------:R-:W-:Y:S01]  /*07c0*/  FMUL R23, R25.reuse, R18 ;  /* 0x0000001219177220 */ /* 0x040fe20000400000 */
[C---:B------:R-:W-:Y:S01]  /*07d0*/  FMUL R11, R25.reuse, R16 ;  /* 0x00000010190b7220 */ /* 0x040fe20000400000 */
[----:B------:R-:W-:Y:S01]  /*07e0*/  FMUL R25, R25, R10 ;  /* 0x0000000a19197220 */ /* 0x000fe20000400000 */
[C---:B------:R-:W-:Y:S01]  /*07f0*/  FMUL R10, R34.reuse, R13 ;  /* 0x0000000d220a7220 */ /* 0x040fe20000400000 */
[C---:B------:R-:W-:Y:S01]  /*0800*/  FMUL R30, R34.reuse, R5 ;  /* 0x00000005221e7220 */ /* 0x040fe20000400000 */
[C---:B------:R-:W-:Y:S01]  /*0810*/  FMUL R32, R34.reuse, R21 ;  /* 0x0000001522207220 */ /* 0x040fe20000400000 */
[----:B------:R-:W-:Y:S01]  /*0820*/  FMUL R34, R34, R9 ;  /* 0x0000000922227220 */ /* 0x000fe20000400000 */
[C---:B------:R-:W-:Y:S01]  /*0830*/  FMUL R13, R27.reuse, R8 ;  /* 0x000000081b0d7220 */ /* 0x040fe20000400000 */
[----:B------:R-:W-:Y:S01]  /*0840*/  FMUL R31, R27, R4 ;  /* 0x000000041b1f7220 */ /* 0x000fe20000400000 */
[----:B------:R-:W-:-:S02]  /*0850*/  CS2R R16, SRZ ;  /* 0x0000000000107805 */ /* 0x000fc4000001ff00 */
[----:B------:R-:W-:Y:S02]  /*0860*/  CS2R R18, SRZ ;  /* 0x0000000000127805 */ /* 0x000fe4000001ff00 */
[----:B------:R-:W-:Y:S01]  /*0870*/  CS2R R4, SRZ ;  /* 0x0000000000047805 */ /* 0x000fe2000001ff00 */
[----:B0-----:R-:W-:-:S05]  /*0880*/  IMAD.WIDE R2, R29, 0x4, R2 ;  /* 0x000000041d027825 */ /* 0x001fca00078e0202 */
[----:B------:R0:W2:Y:S01]  /*0890*/  @!P0 LDG.E.EL.128 R16, desc[UR6][R2.64] ;  /* 0x0000000602108981 */ /* 0x0000a2000c2e1d00 */
[----:B-1----:R-:W-:Y:S01]  /*08a0*/  IMAD.WIDE R8, R29, 0x4, R6 ;  /* 0x000000041d087825 */ /* 0x002fe200078e0206 */
[----:B------:R-:W-:-:S06]  /*08b0*/  CS2R R6, SRZ ;  /* 0x0000000000067805 */ /* 0x000fcc000001ff00 */
[----:B------:R-:W2:Y:S01]  /*08c0*/  @!P0 LDG.E.EL.128 R4, desc[UR6][R8.64] ;  /* 0x0000000608048981 */ /* 0x000ea2000c2e1d00 */
[----:B0-----:R-:W0:Y:S01]  /*08d0*/  S2R R3, SR_TID.X ;  /* 0x0000000000037919 */ /* 0x001e220000002100 */
[----:B------:R-:W1:Y:S01]  /*08e0*/  S2UR UR5, SR_CgaCtaId ;  /* 0x00000000000579c3 */ /* 0x000e620000008800 */
[C---:B------:R-:W-:Y:S01]  /*08f0*/  FMUL R33, R27.reuse, R20 ;  /* 0x000000141b217220 */ /* 0x040fe20000400000 */
[----:B------:R-:W-:Y:S01]  /*0900*/  FMUL R21, R27, R12 ;  /* 0x0000000c1b157220 */ /* 0x000fe20000400000 */
[----:B------:R-:W-:Y:S02]  /*0910*/  UMOV UR4, 0x400 ;  /* 0x0000040000047882 */ /* 0x000fe40000000000 */
[----:B-1----:R-:W-:Y:S01]  /*0920*/  UPRMT UR4, UR5, 0x654, UR4 ;  /* 0x0000065405047896 */ /* 0x002fe20008000004 */
[----:B------:R-:W-:-:S04]  /*0930*/  ISETP.GE.AND P0, PT, R0, 0x121, PT ;  /* 0x000001210000780c */ /* 0x000fc80003f06270 */
[----:B------:R-:W-:Y:S01]  /*0940*/  ISETP.LT.AND P6, PT, R28, 0x180, !P0 ;  /* 0x000001801c00780c */ /* 0x000fe200047c1270 */
[-CC-:B--2---:R-:W-:Y:S01]  /*0950*/  FFMA R13, R13, R16.reuse, R4.reuse ;  /* 0x000000100d0d7223 */ /* 0x184fe20000000004 */
[-CC-:B------:R-:W-:Y:S01]  /*0960*/  FFMA R12, R33, R16.reuse, R4.reuse ;  /* 0x00000010210c7223 */ /* 0x180fe20000000004 */
[-CC-:B------:R-:W-:Y:S01]  /*0970*/  FFMA R2, R31, R16.reuse, R4.reuse ;  /* 0x000000101f027223 */ /* 0x180fe20000000004 */
[----:B------:R-:W-:Y:S01]  /*0980*/  FFMA R4, R21, R16, R4 ;  /* 0x0000001015047223 */ /* 0x000fe20000000004 */
[-CC-:B------:R-:W-:Y:S01]  /*0990*/  FFMA R34, R34, R17.reuse, R5.reuse ;  /* 0x0000001122227223 */ /* 0x180fe20000000005 */
[-CC-:B------:R-:W-:Y:S01]  /*09a0*/  FFMA R32, R32, R17.reuse, R5.reuse ;  /* 0x0000001120207223 */ /* 0x180fe20000000005 */
[-CC-:B------:R-:W-:Y:S01]  /*09b0*/  FFMA R30, R30, R17.reuse, R5.reuse ;  /* 0x000000111e1e7223 */ /* 0x180fe20000000005 */
[----:B------:R-:W-:Y:S01]  /*09c0*/  FFMA R10, R10, R17, R5 ;  /* 0x000000110a0a7223 */ /* 0x000fe20000000005 */
[-CC-:B------:R-:W-:Y:S01]  /*09d0*/  FFMA R25, R25, R18.reuse, R6.reuse ;  /* 0x0000001219197223 */ /* 0x180fe20000000006 */
[-CC-:B------:R-:W-:Y:S01]  /*09e0*/  FFMA R11, R11, R18.reuse, R6.reuse ;  /* 0x000000120b0b7223 */ /* 0x180fe20000000006 */
[-CC-:B------:R-:W-:Y:S01]  /*09f0*/  FFMA R16, R15, R18.reuse, R6.reuse ;  /* 0x000000120f107223 */ /* 0x180fe20000000006 */
[----:B------:R-:W-:Y:S01]  /*0a00*/  FFMA R23, R23, R18, R6 ;  /* 0x0000001217177223 */ /* 0x000fe20000000006 */
[----:B0-----:R-:W-:Y:S01]  /*0a10*/  IMAD.SHL.U32 R5, R3, 0x100, RZ ;  /* 0x0000010003057824 */ /* 0x001fe200078e00ff */
[----:B------:R-:W-:-:S04]  /*0a20*/  SHF.R.U32.HI R18, RZ, 0x4, R3 ;  /* 0x00000004ff127819 */ /* 0x000fc80000011603 */
[----:B------:R-:W-:Y:S02]  /*0a30*/  SGXT.U32 R18, R18, 0x4 ;  /* 0x000000041212781a */ /* 0x000fe40000000000 */
[----:B------:R-:W-:-:S04]  /*0a40*/  LOP3.LUT R5, R5, 0xf00, RZ, 0xc0, !PT ;  /* 0x00000f0005057812 */ /* 0x000fc800078ec0ff */
[C---:B------:R-:W-:Y:S02]  /*0a50*/  LOP3.LUT R18, R5.reuse, R18, RZ, 0xfc, !PT ;  /* 0x0000001205127212 */ /* 0x040fe400078efcff */
[C---:B------:R-:W-:Y:S02]  /*0a60*/  LEA.HI R21, R5.reuse, UR4, RZ, 0x1c ;  /* 0x0000000405157c11 */ /* 0x040fe4000f8fe0ff */
[C---:B------:R-:W-:Y:S02]  /*0a70*/  LOP3.LUT R6, R5.reuse, 0x40, RZ, 0xfc, !PT ;  /* 0x0000004005067812 */ /* 0x040fe400078efcff */
[C---:B------:R-:W-:Y:S02]  /*0a80*/  LOP3.LUT R8, R5.reuse, 0x80, RZ, 0xfc, !PT ;  /* 0x0000008005087812 */ /* 0x040fe400078efcff */
[----:B------:R-:W-:Y:S02]  /*0a90*/  LOP3.LUT R9, R5, 0xc0, RZ, 0xfc, !PT ;  /* 0x000000c005097812 */ /* 0x000fe400078efcff */
[----:B------:R-:W-:Y:S01]  /*0aa0*/  LOP3.LUT R5, R28, 0x38, RZ, 0xfc, !PT ;  /* 0x000000381c057812 */ /* 0x000fe200078efcff */
[-CC-:B------:R-:W-:Y:S01]  /*0ab0*/  FFMA R26, R26, R19.reuse, R7.reuse ;  /* 0x000000131a1a7223 */ /* 0x180fe20000000007 */
[-CC-:B------:R-:W-:Y:S01]  /*0ac0*/  FFMA R22, R22, R19.reuse, R7.reuse ;  /* 0x0000001316167223 */ /* 0x180fe20000000007 */
[-CC-:B------:R-:W-:Y:S01]  /*0ad0*/  FFMA R20, R24, R19.reuse, R7.reuse ;  /* 0x0000001318147223 */ /* 0x180fe20000000007 */
[----:B------:R-:W-:Y:S01]  /*0ae0*/  FFMA R14, R14, R19, R7 ;  /* 0x000000130e0e7223 */ /* 0x000fe20000000007 */
[----:B------:R-:W-:Y:S01]  /*0af0*/  LEA.HI R7, R6, UR4, RZ, 0x1c ;  /* 0x0000000406077c11 */ /* 0x000fe2000f8fe0ff */
[----:B------:R-:W-:-:S04]  /*0b00*/  IMAD.HI R6, R5, 0x2aaaaaab, RZ ;  /* 0x2aaaaaab05067827 */ /* 0x000fc800078e02ff */
[----:B------:R-:W-:Y:S01]  /*0b10*/  IMAD R24, R18, 0x4, R7 ;  /* 0x0000000412187824 */ /* 0x000fe200078e0207 */
[----:B------:R-:W-:-:S04]  /*0b20*/  SHF.R.U32.HI R7, RZ, 0x1f, R6 ;  /* 0x0000001fff077819 */ /* 0x000fc80000011606 */
[----:B------:R-:W-:-:S05]  /*0b30*/  LEA.HI.SX32 R6, R6, R7, 0x1c ;  /* 0x0000000706067211 */ /* 0x000fca00078fe2ff */
[----:B------:R-:W-:Y:S01]  /*0b40*/  IMAD R7, R6, -0x60, R5 ;  /* 0xffffffa006077824 */ /* 0x000fe200078e0205 */
[----:B------:R-:W-:-:S03]  /*0b50*/  ISETP.LT.AND P2, PT, R5, 0x180, !P0 ;  /* 0x000001800500780c */ /* 0x000fc60004741270 */
[----:B------:R-:W-:-:S04]  /*0b60*/  IMAD R7, R7, 0x121, R0 ;  /* 0x0000012107077824 */ /* 0x000fc800078e0200 */
[----:B------:R-:W-:Y:S01]  /*0b70*/  IMAD R5, R6, 0x36300, R7 ;  /* 0x0003630006057824 */ /* 0x000fe200078e0207 */
[----:B------:R-:W-:-:S05]  /*0b80*/  LOP3.LUT R6, R28, 0x34, RZ, 0xfc, !PT ;  /* 0x000000341c067812 */ /* 0x000fca00078efcff */
[----:B------:R-:W-:Y:S01]  /*0b90*/  IMAD.HI R7, R6, 0x2aaaaaab, RZ ;  /* 0x2aaaaaab06077827 */ /* 0x000fe200078e02ff */
[----:B------:R-:W-:-:S04]  /*0ba0*/  LEA.HI R17, R8, UR4, RZ, 0x1c ;  /* 0x0000000408117c11 */ /* 0x000fc8000f8fe0ff */
[----:B------:R-:W-:Y:S02]  /*0bb0*/  SHF.R.U32.HI R8, RZ, 0x1f, R7 ;  /* 0x0000001fff087819 */ /* 0x000fe40000011607 */
[----:B------:R-:W-:Y:S02]  /*0bc0*/  LEA.HI R9, R9, UR4, RZ, 0x1c ;  /* 0x0000000409097c11 */ /* 0x000fe4000f8fe0ff */
[----:B------:R-:W-:Y:S01]  /*0bd0*/  LEA.HI.SX32 R7, R7, R8, 0x1c ;  /* 0x0000000807077211 */ /* 0x000fe200078fe2ff */
[C---:B------:R-:W-:Y:S01]  /*0be0*/  IMAD R21, R18.reuse, 0x4, R21 ;  /* 0x0000000412157824 */ /* 0x040fe200078e0215 */
[----:B------:R-:W-:Y:S01]  /*0bf0*/  FSETP.GEU.AND P1, PT, R13, RZ, PT ;  /* 0x000000ff0d00720b */ /* 0x000fe20003f2e000 */
[C---:B------:R-:W-:Y:S02]  /*0c00*/  IMAD R17, R18.reuse, 0x4, R17 ;  /* 0x0000000412117824 */ /* 0x040fe400078e0211 */
[----:B------:R-:W-:Y:S02]  /*0c10*/  IMAD R18, R18, 0x4, R9 ;  /* 0x0000000412127824 */ /* 0x000fe400078e0209 */
[----:B------:R-:W-:Y:S01]  /*0c20*/  IMAD R9, R7, -0x60, R6 ;  /* 0xffffffa007097824 */ /* 0x000fe200078e0206 */
[----:B------:R-:W-:-:S02]  /*0c30*/  FSEL R36, R13, RZ, P1 ;  /* 0x000000ff0d247208 */ /* 0x000fc40000800000 */
[----:B------:R-:W-:Y:S01]  /*0c40*/  ISETP.LT.AND P1, PT, R6, 0x180, !P0 ;  /* 0x000001800600780c */ /* 0x000fe20004721270 */
[----:B------:R-:W-:Y:S01]  /*0c50*/  IMAD R8, R9, 0x121, R0 ;  /* 0x0000012109087824 */ /* 0x000fe200078e0200 */
[----:B------:R-:W-:-:S03]  /*0c60*/  LOP3.LUT R6, R28, 0x20, RZ, 0xfc, !PT ;  /* 0x000000201c067812 */ /* 0x000fc600078efcff */
[----:B------:R-:W-:Y:S02]  /*0c70*/  IMAD R7, R7, 0x36300, R8 ;  /* 0x0003630007077824 */ /* 0x000fe400078e0208 */
[----:B------:R-:W-:-:S05]  /*0c80*/  IMAD.HI R8, R6, 0x2aaaaaab, RZ ;  /* 0x2aaaaaab06087827 */ /* 0x000fca00078e02ff */
[----:B------:R-:W-:Y:S02]  /*0c90*/  SHF.R.U32.HI R9, RZ, 0x1f, R8 ;  /* 0x0000001fff097819 */ /* 0x000fe40000011608 */
[----:B------:R-:W-:Y:S02]  /*0ca0*/  P2R R19, PR, RZ, 0x4 ;  /* 0x00000004ff137803 */ /* 0x000fe40000000000 */
[----:B------:R-:W-:Y:S02]  /*0cb0*/  LEA.HI.SX32 R9, R8, R9, 0x1c ;  /* 0x0000000908097211 */ /* 0x000fe400078fe2ff */
[C---:B------:R-:W-:Y:S02]  /*0cc0*/  FSETP.GEU.AND P2, PT, R34.reuse, RZ, PT ;  /* 0x000000ff2200720b */ /* 0x040fe40003f4e000 */
[----:B------:R-:W-:Y:S01]  /*0cd0*/  FSETP.GEU.AND P3, PT, R25, RZ, PT ;  /* 0x000000ff1900720b */ /* 0x000fe20003f6e000 */
[----:B------:R-:W-:Y:S01]  /*0ce0*/  IMAD R13, R9, -0x60, R6 ;  /* 0xffffffa0090d7824 */ /* 0x000fe200078e0206 */
[----:B------:R-:W-:-:S02]  /*0cf0*/  FSEL R15, R34, RZ, P2 ;  /* 0x000000ff220f7208 */ /* 0x000fc40001000000 */
[----:B------:R-:W-:Y:S01]  /*0d00*/  ISETP.LT.AND P2, PT, R6, 0x180, !P0 ;  /* 0x000001800600780c */ /* 0x000fe20004741270 */
[----:B------:R-:W-:Y:S01]  /*0d10*/  IMAD R6, R13, 0x121, R0 ;  /* 0x000001210d067824 */ /* 0x000fe200078e0200 */
[----:B------:R-:W-:Y:S02]  /*0d20*/  FSEL R8, R25, RZ, P3 ;  /* 0x000000ff19087208 */ /* 0x000fe40001800000 */
[----:B------:R-:W-:Y:S01]  /*0d30*/  FSETP.GEU.AND P4, PT, R26, RZ, PT ;  /* 0x000000ff1a00720b */ /* 0x000fe20003f8e000 */
[----:B------:R-:W-:Y:S01]  /*0d40*/  STS [R21], R36 ;  /* 0x0000002415007388 */ /* 0x000fe20000000800 */
[C---:B------:R-:W-:Y:S01]  /*0d50*/  FSETP.GEU.AND P3, PT, R12.reuse, RZ, PT ;  /* 0x000000ff0c00720b */ /* 0x040fe20003f6e000 */
[----:B------:R-:W-:Y:S02]  /*0d60*/  IMAD R9, R9, 0x36300, R6 ;  /* 0x0003630009097824 */ /* 0x000fe400078e0206 */
[----:B------:R0:W-:Y:S01]  /*0d70*/  STS [R24+0x100], R15 ;  /* 0x0001000f18007388 */ /* 0x0001e20000000800 */
[----:B------:R-:W-:-:S02]  /*0d80*/  FSEL R34, R12, RZ, P3 ;  /* 0x000000ff0c227208 */ /* 0x000fc40001800000 */
[----:B------:R-:W-:Y:S02]  /*0d90*/  FSETP.GEU.AND P3, PT, R11, RZ, PT ;  /* 0x000000ff0b00720b */ /* 0x000fe40003f6e000 */
[----:B------:R-:W-:Y:S02]  /*0da0*/  LOP3.LUT R6, R28, 0x30, RZ, 0xfc, !PT ;  /* 0x000000301c067812 */ /* 0x000fe400078efcff */
[----:B0-----:R-:W-:Y:S02]  /*0db0*/  FSEL R15, R26, RZ, P4 ;  /* 0x000000ff1a0f7208 */ /* 0x001fe40002000000 */
[C---:B------:R-:W-:Y:S01]  /*0dc0*/  FSETP.GEU.AND P4, PT, R32.reuse, RZ, PT ;  /* 0x000000ff2000720b */ /* 0x040fe20003f8e000 */
[----:B------:R0:W-:Y:S03]  /*0dd0*/  STS [R17+0x200], R8 ;  /* 0x0002000811007388 */ /* 0x0001e60000000800 */
[----:B------:R-:W-:-:S02]  /*0de0*/  FSEL R25, R32, RZ, P4 ;  /* 0x000000ff20197208 */ /* 0x000fc40002000000 */
[----:B------:R-:W-:Y:S01]  /*0df0*/  FSEL R32, R11, RZ, P3 ;  /* 0x000000ff0b207208 */ /* 0x000fe20001800000 */
[----:B------:R-:W-:Y:S01]  /*0e00*/  IMAD.HI R11, R6, 0x2aaaaaab, RZ ;  /* 0x2aaaaaab060b7827 */ /* 0x000fe200078e02ff */
[C---:B0-----:R-:W-:Y:S02]  /*0e10*/  LOP3.LUT R8, R28.reuse, 0x2c, RZ, 0xfc, !PT ;  /* 0x0000002c1c087812 */ /* 0x041fe400078efcff */
[----:B------:R-:W-:Y:S02]  /*0e20*/  LOP3.LUT R12, R28, 0x1c, RZ, 0xfc, !PT ;  /* 0x0000001c1c0c7812 */ /* 0x000fe400078efcff */
[----:B------:R-:W-:Y:S01]  /*0e30*/  SHF.R.U32.HI R26, RZ, 0x1f, R11 ;  /* 0x0000001fff1a7819 */ /* 0x000fe2000001160b */
[----:B------:R-:W-:Y:S01]  /*0e40*/  IMAD.HI R13, R8, 0x2aaaaaab, RZ ;  /* 0x2aaaaaab080d7827 */ /* 0x000fe200078e02ff */
[----:B------:R0:W-:Y:S02]  /*0e50*/  STS [R18+0x300], R15 ;  /* 0x0003000f12007388 */ /* 0x0001e40000000800 */
[----:B------:R-:W-:-:S02]  /*0e60*/  LEA.HI.SX32 R11, R11, R26, 0x1c ;  /* 0x0000001a0b0b7211 */ /* 0x000fc400078fe2ff */
[----:B------:R-:W-:Y:S01]  /*0e70*/  SHF.R.U32.HI R26, RZ, 0x1f, R13 ;  /* 0x0000001fff1a7819 */ /* 0x000fe2000001160d */
[----:B0-----:R-:W-:-:S03]  /*0e80*/  IMAD.HI R15, R12, 0x2aaaaaab, RZ ;  /* 0x2aaaaaab0c0f7827 */ /* 0x001fc600078e02ff */
[----:B------:R-:W-:Y:S02]  /*0e90*/  LEA.HI.SX32 R13, R13, R26, 0x1c ;  /* 0x0000001a0d0d7211 */ /* 0x000fe400078fe2ff */
[----:B------:R-:W-:Y:S01]  /*0ea0*/  SHF.R.U32.HI R26, RZ, 0x1f, R15 ;  /* 0x0000001fff1a7819 */ /* 0x000fe2000001160f */
[----:B------:R-:W-:Y:S01]  /*0eb0*/  STS [R21+0x40], R34 ;  /* 0x0000402215007388 */ /* 0x000fe20000000800 */
[----:B------:R-:W-:Y:S02]  /*0ec0*/  FSETP.GEU.AND P4, PT, R2, RZ, PT ;  /* 0x000000ff0200720b */ /* 0x000fe40003f8e000 */
[----:B------:R-:W-:Y:S01]  /*0ed0*/  LEA.HI.SX32 R15, R15, R26, 0x1c ;  /* 0x0000001a0f0f7211 */ /* 0x000fe200078fe2ff */
[----:B------:R0:W-:Y:S01]  /*0ee0*/  STS [R24+0x140], R25 ;  /* 0x0001401918007388 */ /* 0x0001e20000000800 */
[----:B------:R-:W-:Y:S02]  /*0ef0*/  FSETP.GEU.AND P5, PT, R22, RZ, PT ;  /* 0x000000ff1600720b */ /* 0x000fe40003fae000 */
[----:B------:R-:W-:-:S02]  /*0f00*/  FSEL R2, R2, RZ, P4 ;  /* 0x000000ff02027208 */ /* 0x000fc40002000000 */
[----:B------:R-:W-:Y:S02]  /*0f10*/  FSETP.GEU.AND P4, PT, R16, RZ, PT ;  /* 0x000000ff1000720b */ /* 0x000fe40003f8e000 */
[----:B------:R-:W-:Y:S01]  /*0f20*/  ISETP.LT.AND P3, PT, R12, 0x180, !P0 ;  /* 0x000001800c00780c */ /* 0x000fe20004761270 */
[----:B0-----:R-:W-:-:S04]  /*0f30*/  IMAD R25, R15, -0x60, R12 ;  /* 0xffffffa00f197824 */ /* 0x001fc800078e020c */
[----:B------:R-:W-:Y:S01]  /*0f40*/  IMAD R12, R25, 0x121, R0 ;  /* 0x00000121190c7824 */ /* 0x000fe200078e0200 */
[----:B------:R-:W-:Y:S02]  /*0f50*/  FSEL R25, R22, RZ, P5 ;  /* 0x000000ff16197208 */ /* 0x000fe40002800000 */
[----:B------:R-:W-:Y:S02]  /*0f60*/  FSETP.GEU.AND P5, PT, R30, RZ, PT ;  /* 0x000000ff1e00720b */ /* 0x000fe40003fae000 */
[----:B------:R-:W-:Y:S02]  /*0f70*/  FSEL R22, R16, RZ, P4 ;  /* 0x000000ff10167208 */ /* 0x000fe40002000000 */
[----:B------:R-:W-:Y:S01]  /*0f80*/  FSETP.GEU.AND P4, PT, R4, RZ, PT ;  /* 0x000000ff0400720b */ /* 0x000fe20003f8e000 */
[----:B------:R-:W-:Y:S01]  /*0f90*/  STS [R17+0x240], R32 ;  /* 0x0002402011007388 */ /* 0x000fe20000000800 */
[----:B------:R-:W-:Y:S01]  /*0fa0*/  FSEL R27, R30, RZ, P5 ;  /* 0x000000ff1e1b7208 */ /* 0x000fe20002800000 */
[----:B------:R-:W-:Y:S01]  /*0fb0*/  IMAD R15, R15, 0x36300, R12 ;  /* 0x000363000f0f7824 */ /* 0x000fe200078e020c */
[----:B------:R-:W-:Y:S01]  /*0fc0*/  FSEL R30, R4, RZ, P4 ;  /* 0x000000ff041e7208 */ /* 0x000fe20002000000 */
[----:B------:R0:W-:Y:S01]  /*0fd0*/  STS [R18+0x340], R25 ;  /* 0x0003401912007388 */ /* 0x0001e20000000800 */
[----:B------:R-:W-:-:S02]  /*0fe0*/  FSETP.GEU.AND P5, PT, R20, RZ, PT ;  /* 0x000000ff1400720b */ /* 0x000fc40003fae000 */
[C---:B------:R-:W-:Y:S01]  /*0ff0*/  LOP3.LUT R4, R28.reuse, 0x28, RZ, 0xfc, !PT ;  /* 0x000000281c047812 */ /* 0x040fe200078efcff */
[----:B------:R1:W-:Y:S01]  /*1000*/  STS [R21+0x80], R2 ;  /* 0x0000800215007388 */ /* 0x0003e20000000800 */
[----:B------:R-:W-:Y:S02]  /*1010*/  LOP3.LUT R12, R28, 0x24, RZ, 0xfc, !PT ;  /* 0x000000241c0c7812 */ /* 0x000fe400078efcff */
[----:B------:R-:W-:Y:S01]  /*1020*/  FSEL R29, R20, RZ, P5 ;  /* 0x000000ff141d7208 */ /* 0x000fe20002800000 */
[----:B------:R-:W-:Y:S01]  /*1030*/  STS [R24+0x180], R27 ;  /* 0x0001801b18007388 */ /* 0x000fe20000000800 */
[----:B------:R-:W-:Y:S01]  /*1040*/  FSETP.GEU.AND P5, PT, R10, RZ, PT ;  /* 0x000000ff0a00720b */ /* 0x000fe20003fae000 */
[----:B0-----:R-:W-:Y:S01]  /*1050*/  IMAD.HI R25, R4, 0x2aaaaaab, RZ ;  /* 0x2aaaaaab04197827 */ /* 0x001fe200078e02ff */
[----:B-1----:R-:W-:Y:S01]  /*1060*/  LOP3.LUT R2, R28, 0x18, RZ, 0xfc, !PT ;  /* 0x000000181c027812 */ /* 0x002fe200078efcff */
[----:B------:R0:W-:Y:S02]  /*1070*/  STS [R17+0x280], R22 ;  /* 0x0002801611007388 */ /* 0x0001e40000000800 */
[----:B------:R-:W-:Y:S01]  /*1080*/  IMAD.HI R16, R12, 0x2aaaaaab, RZ ;  /* 0x2aaaaaab0c107827 */ /* 0x000fe200078e02ff */
[----:B------:R-:W-:Y:S01]  /*1090*/  FSEL R31, R10, RZ, P5 ;  /* 0x000000ff0a1f7208 */ /* 0x000fe20002800000 */
[----:B------:R1:W-:Y:S01]  /*10a0*/  STS [R18+0x380], R29 ;  /* 0x0003801d12007388 */ /* 0x0003e20000000800 */
[----:B------:R-:W-:Y:S01]  /*10b0*/  SHF.R.U32.HI R10, RZ, 0x1f, R25 ;  /* 0x0000001fff0a7819 */ /* 0x000fe20000011619 */
[----:B0-----:R-:W-:Y:S01]  /*10c0*/  IMAD.HI R22, R2, 0x2aaaaaab, RZ ;  /* 0x2aaaaaab02167827 */ /* 0x001fe200078e02ff */
[----:B------:R-:W-:-:S02]  /*10d0*/  SHF.R.U32.HI R27, RZ, 0x1f, R16 ;  /* 0x0000001fff1b7819 */ /* 0x000fc40000011610 */
[----:B------:R-:W-:Y:S02]  /*10e0*/  FSETP.GEU.AND P4, PT, R23, RZ, PT ;  /* 0x000000ff1700720b */ /* 0x000fe40003f8e000 */
[----:B-1----:R-:W-:Y:S01]  /*10f0*/  SHF.R.U32.HI R29, RZ, 0x1f, R22 ;  /* 0x0000001fff1d7819 */ /* 0x002fe20000011616 */
[----:B------:R0:W-:Y:S01]  /*1100*/  STS [R21+0xc0], R30 ;  /* 0x0000c01e15007388 */ /* 0x0001e20000000800 */
[----:B------:R-:W-:Y:S02]  /*1110*/  LEA.HI.SX32 R25, R25, R10, 0x1c ;  /* 0x0000000a19197211 */ /* 0x000fe400078fe2ff */
[----:B------:R-:W-:Y:S02]  /*1120*/  FSEL R10, R23, RZ, P4 ;  /* 0x000000ff170a7208 */ /* 0x000fe40002000000 */
[----:B------:R-:W-:Y:S02]  /*1130*/  FSETP.GEU.AND P4, PT, R14, RZ, PT ;  /* 0x000000ff0e00720b */ /* 0x000fe40003f8e000 */
[----:B0-----:R-:W-:-:S02]  /*1140*/  LEA.HI.SX32 R21, R16, R27, 0x1c ;  /* 0x0000001b10157211 */ /* 0x001fc400078fe2ff */
[----:B------:R-:W-:Y:S02]  /*1150*/  LEA.HI.SX32 R27, R22, R29, 0x1c ;  /* 0x0000001d161b7211 */ /* 0x000fe400078fe2ff */
[----:B------:R-:W-:Y:S02]  /*1160*/  LOP3.LUT R22, R28, 0x10, RZ, 0xfc, !PT ;  /* 0x000000101c167812 */ /* 0x000fe400078efcff */
[----:B------:R-:W-:Y:S02]  /*1170*/  FSEL R35, R14, RZ, P4 ;  /* 0x000000ff0e237208 */ /* 0x000fe40002000000 */
[----:B------:R-:W-:Y:S01]  /*1180*/  LOP3.LUT R14, R28, 0xc, RZ, 0xfc, !PT ;  /* 0x0000000c1c0e7812 */ /* 0x000fe200078efcff */
[----:B------:R-:W-:Y:S01]  /*1190*/  IMAD.HI R29, R22, 0x2aaaaaab, RZ ;  /* 0x2aaaaaab161d7827 */ /* 0x000fe200078e02ff */
[----:B------:R0:W-:Y:S01]  /*11a0*/  STS [R24+0x1c0], R31 ;  /* 0x0001c01f18007388 */ /* 0x0001e20000000800 */
[----:B------:R-:W-:Y:S02]  /*11b0*/  ISETP.LT.AND P4, PT, R2, 0x180, !P0 ;  /* 0x000001800200780c */ /* 0x000fe40004781270 */
[----:B------:R-:W-:Y:S01]  /*11c0*/  IMAD R33, R27, -0x60, R2 ;  /* 0xffffffa01b217824 */ /* 0x000fe200078e0202 */
[----:B------:R-:W-:Y:S01]  /*11d0*/  SHF.R.U32.HI R2, RZ, 0x1f, R29 ;  /* 0x0000001fff027819 */ /* 0x000fe2000001161d */
[----:B0-----:R-:W-:Y:S01]  /*11e0*/  IMAD.HI R31, R14, 0x2aaaaaab, RZ ;  /* 0x2aaaaaab0e1f7827 */ /* 0x001fe200078e02ff */
[----:B------:R-:W-:-:S02]  /*11f0*/  LOP3.LUT R24, R28, 0x8, RZ, 0xfc, !PT ;  /* 0x000000081c187812 */ /* 0x000fc400078efcff */
[----:B------:R-:W-:Y:S01]  /*1200*/  LEA.HI.SX32 R29, R29, R2, 0x1c ;  /* 0x000000021d1d7211 */ /* 0x000fe200078fe2ff */
[----:B------:R-:W-:Y:S01]  /*1210*/  IMAD R16, R33, 0x121, R0 ;  /* 0x0000012121107824 */ /* 0x000fe200078e0200 */
[----:B------:R-:W-:Y:S01]  /*1220*/  SHF.R.U32.HI R2, RZ, 0x1f, R31 ;  /* 0x0000001fff027819 */ /* 0x000fe2000001161f */
[----:B------:R-:W-:Y:S01]  /*1230*/  IMAD.HI R33, R24, 0x2aaaaaab, RZ ;  /* 0x2aaaaaab18217827 */ /* 0x000fe200078e02ff */
[----:B------:R0:W-:Y:S02]  /*1240*/  STS [R17+0x2c0], R10 ;  /* 0x0002c00a11007388 */ /* 0x0001e40000000800 */
[----:B------:R-:W-:Y:S02]  /*1250*/  LEA.HI.SX32 R31, R31, R2, 0x1c ;  /* 0x000000021f1f7211 */ /* 0x000fe400078fe2ff */
[----:B------:R-:W-:Y:S02]  /*1260*/  LOP3.LUT R2, R28, 0x4, RZ, 0xfc, !PT ;  /* 0x000000041c027812 */ /* 0x000fe400078efcff */
[----:B0-----:R-:W-:-:S04]  /*1270*/  SHF.R.U32.HI R10, RZ, 0x1f, R33 ;  /* 0x0000001fff0a7819 */ /* 0x001fc80000011621 */
[----:B------:R-:W-:Y:S01]  /*1280*/  LEA.HI.SX32 R33, R33, R10, 0x1c ;  /* 0x0000000a21217211 */ /* 0x000fe200078fe2ff */
[----:B------:R-:W-:-:S05]  /*1290*/  IMAD.HI R10, R2, 0x2aaaaaab, RZ ;  /* 0x2aaaaaab020a7827 */ /* 0x000fca00078e02ff */
[----:B------:R-:W-:-:S04]  /*12a0*/  SHF.R.U32.HI R17, RZ, 0x1f, R10 ;  /* 0x0000001fff117819 */ /* 0x000fc8000001160a */
[----:B------:R-:W-:Y:S01]  /*12b0*/  LEA.HI.SX32 R17, R10, R17, 0x1c ;  /* 0x000000110a117211 */ /* 0x000fe200078fe2ff */
[----:B------:R0:W-:Y:S01]  /*12c0*/  STS [R18+0x3c0], R35 ;  /* 0x0003c02312007388 */ /* 0x0001e20000000800 */
[----:B------:R-:W-:Y:S01]  /*12d0*/  BAR.SYNC.DEFER_BLOCKING 0x0 ;  /* 0x0000000000007b1d */ /* 0x000fe20000010000 */
[----:B------:R-:W-:Y:S02]  /*12e0*/  ISETP.LT.AND P5, PT, R2, 0x180, !P0 ;  /* 0x000001800200780c */ /* 0x000fe400047a1270 */
[----:B0-----:R-:W-:-:S04]  /*12f0*/  IMAD R35, R17, -0x60, R2 ;  /* 0xffffffa011237824 */ /* 0x001fc800078e0202 */
[----:B------:R-:W-:-:S04]  /*1300*/  IMAD R2, R35, 0x121, R0 ;  /* 0x0000012123027824 */ /* 0x000fc800078e0200 */
[----:B------:R-:W-:Y:S02]  /*1310*/  IMAD R35, R17, 0x36300, R2 ;  /* 0x0003630011237824 */ /* 0x000fe400078e0202 */
[----:B------:R-:W-:-:S05]  /*1320*/  IMAD.HI R2, R28, 0x2aaaaaab, RZ ;  /* 0x2aaaaaab1c027827 */ /* 0x000fca00078e02ff */
[----:B------:R-:W-:-:S04]  /*1330*/  SHF.R.U32.HI R17, RZ, 0x1f, R2 ;  /* 0x0000001fff117819 */ /* 0x000fc80000011602 */
[----:B------:R-:W-:-:S05]  /*1340*/  LEA.HI.SX32 R17, R2, R17, 0x1c ;  /* 0x0000001102117211 */ /* 0x000fca00078fe2ff */
[----:B------:R-:W-:-:S04]  /*1350*/  IMAD R37, R17, -0x60, R28 ;  /* 0xffffffa011257824 */ /* 0x000fc800078e021c */
[----:B------:R-:W-:-:S04]  /*1360*/  IMAD R2, R37, 0x121, R0 ;  /* 0x0000012125027824 */ /* 0x000fc800078e0200 */
[----:B------:R-:W-:Y:S01]  /*1370*/  IMAD R17, R17, 0x36300, R2 ;  /* 0x0003630011117824 */ /* 0x000fe200078e0202 */
[----:B------:R-:W-:-:S04]  /*1380*/  SHF.R.U32.HI R2, RZ, 0x4, R3 ;  /* 0x00000004ff027819 */ /* 0x000fc80000011603 */
[----:B------:R-:W-:Y:S02]  /*1390*/  LOP3.LUT R2, R2, 0xc, RZ, 0xc0, !PT ;  /* 0x0000000c02027812 */ /* 0x000fe400078ec0ff */
[----:B------:R-:W-:-:S03]  /*13a0*/  LOP3.LUT R10, R3, 0xff, RZ, 0xc0, !PT ;  /* 0x000000ff030a7812 */ /* 0x000fc600078ec0ff */
[----:B------:R-:W-:-:S04]  /*13b0*/  VIADD R3, R2, UR4 ;  /* 0x0000000402037c36 */ /* 0x000fc80008000000 */
[----:B------:R-:W-:Y:S02]  /*13c0*/  IMAD R18, R10, 0x4, R3 ;  /* 0x000000040a127824 */ /* 0x000fe400078e0203 */
[----:B------:R-:W0:Y:S03]  /*13d0*/  LDC.64 R2, c[0x0][0x238] ;  /* 0x00008e00ff027b82 */ /* 0x000e260000000a00 */
[----:B------:R-:W1:Y:S01]  /*13e0*/  LDS R37, [R18] ;  /* 0x0000000012257984 */ /* 0x000e620000000800 */
[----:B------:R-:W-:Y:S01]  /*13f0*/  IMAD R27, R27, 0x36300, R16 ;  /* 0x000363001b1b7824 */ /* 0x000fe200078e0210 */
[----:B------:R-:W-:-:S05]  /*1400*/  LOP3.LUT R20, R28, 0x14, RZ, 0xfc, !PT ;  /* 0x000000141c147812 */ /* 0x000fca00078efcff */
[----:B------:R-:W-:-:S04]  /*1410*/  IMAD.HI R26, R20, 0x2aaaaaab, RZ ;  /* 0x2aaaaaab141a7827 */ /* 0x000fc800078e02ff */
[----:B0-----:R-:W-:Y:S01]  /*1420*/  IMAD.WIDE R16, R17, 0x4, R2 ;  /* 0x0000000411107825 */ /* 0x001fe200078e0202 */
[----:B------:R-:W-:-:S04]  /*1430*/  SHF.R.U32.HI R23, RZ, 0x1f, R26 ;  /* 0x0000001fff177819 */ /* 0x000fc8000001161a */
[----:B-1----:R0:W-:Y:S01]  /*1440*/  @P6 STG.E desc[UR6][R16.64], R37 ;  /* 0x0000002510006986 */ /* 0x0021e2000c101906 */
[----:B------:R-:W-:Y:S02]  /*1450*/  ISETP.NE.AND P6, PT, R19, RZ, PT ;  /* 0x000000ff1300720c */ /* 0x000fe40003fc5270 */
[----:B------:R-:W-:-:S04]  /*1460*/  LOP3.LUT R19, R10, 0x100, RZ, 0xfc, !PT ;  /* 0x000001000a137812 */ /* 0x000fc800078efcff */
[----:B------:R-:W-:-:S04]  /*1470*/  SHF.R.U32.HI R19, RZ, 0x4, R19 ;  /* 0x00000004ff137819 */ /* 0x000fc80000011613 */
[----:B------:R-:W-:Y:S02]  /*1480*/  LOP3.LUT R19, R19, 0x1c, RZ, 0xc0, !PT ;  /* 0x0000001c13137812 */ /* 0x000fe400078ec0ff */
[----:B------:R-:W-:-:S03]  /*1490*/  LEA.HI.SX32 R23, R26, R23, 0x1c ;  /* 0x000000171a177211 */ /* 0x000fc600078fe2ff */
[----:B------:R-:W-:-:S04]  /*14a0*/  VIADD R19, R19, UR4 ;  /* 0x0000000413137c36 */ /* 0x000fc80008000000 */
[----:B------:R-:W-:Y:S02]  /*14b0*/  IMAD R26, R10, 0x4, R19 ;  /* 0x000000040a1a7824 */ /* 0x000fe400078e0213 */
[----:B------:R-:W-:-:S04]  /*14c0*/  IMAD.WIDE R18, R35, 0x4, R2 ;  /* 0x0000000423127825 */ /* 0x000fc800078e0202 */
[----:B------:R-:W-:Y:S01]  /*14d0*/  IMAD R35, R33, -0x60, R24 ;  /* 0xffffffa021237824 */ /* 0x000fe200078e0218 */
[----:B------:R-:W1:Y:S03]  /*14e0*/  LDS R26, [R26+0x400] ;  /* 0x000400001a1a7984 */ /* 0x000e660000000800 */
[----:B0-----:R-:W-:-:S04]  /*14f0*/  IMAD R16, R35, 0x121, R0 ;  /* 0x0000012123107824 */ /* 0x001fc800078e0200 */
[----:B------:R-:W-:Y:S01]  /*1500*/  IMAD R17, R33, 0x36300, R16 ;  /* 0x0003630021117824 */ /* 0x000fe200078e0210 */
[----:B------:R-:W-:-:S04]  /*1510*/  LOP3.LUT R16, R10, 0x200, RZ, 0xfc, !PT ;  /* 0x000002000a107812 */ /* 0x000fc800078efcff */
[----:B------:R-:W-:-:S04]  /*1520*/  SHF.R.U32.HI R16, RZ, 0x4, R16 ;  /* 0x00000004ff107819 */ /* 0x000fc80000011610 */
[----:B------:R-:W-:-:S05]  /*1530*/  LOP3.LUT R16, R16, 0x2c, RZ, 0xc0, !PT ;  /* 0x0000002c10107812 */ /* 0x000fca00078ec0ff */
[----:B------:R-:W-:-:S04]  /*1540*/  VIADD R33, R16, UR4 ;  /* 0x0000000410217c36 */ /* 0x000fc80008000000 */
[----:B------:R-:W-:-:S06]  /*1550*/  IMAD R33, R10, 0x4, R33 ;  /* 0x000000040a217824 */ /* 0x000fcc00078e0221 */
[----:B------:R-:W0:Y:S04]  /*1560*/  LDS R33, [R33+0x800] ;  /* 0x0008000021217984 */ /* 0x000e280000000800 */
[----:B-1----:R1:W-:Y:S01]  /*1570*/  @P5 STG.E desc[UR6][R18.64], R26 ;  /* 0x0000001a12005986 */ /* 0x0023e2000c101906 */
[----:B------:R-:W-:Y:S01]  /*1580*/  ISETP.LT.AND P5, PT, R24, 0x180, !P0 ;  /* 0x000001801800780c */ /* 0x000fe200047a1270 */
[----:B------:R-:W-:-:S04]  /*1590*/  IMAD.WIDE R16, R17, 0x4, R2 ;  /* 0x0000000411107825 */ /* 0x000fc800078e0202 */
[----:B-1----:R-:W-:-:S08]  /*15a0*/  IMAD R19, R31, -0x60, R14 ;  /* 0xffffffa01f137824 */ /* 0x002fd000078e020e */
[----:B0-----:R-:W-:Y:S01]  /*15b0*/  @P5 STG.E desc[UR6][R16.64], R33 ;  /* 0x0000002110005986 */ /* 0x001fe2000c101906 */
[----:B------:R-:W-:Y:S01]  /*15c0*/  ISETP.LT.AND P5, PT, R14, 0x180, !P0 ;  /* 0x000001800e00780c */ /* 0x000fe200047a1270 */
[----:B------:R-:W-:-:S04]  /*15d0*/  IMAD R14, R19, 0x121, R0 ;  /* 0x00000121130e7824 */ /* 0x000fc800078e0200 */
[----:B------:R-:W-:Y:S01]  /*15e0*/  IMAD R31, R31, 0x36300, R14 ;  /* 0x000363001f1f7824 */ /* 0x000fe200078e020e */
[----:B------:R-:W-:-:S04]  /*15f0*/  LOP3.LUT R14, R10, 0x300, RZ, 0xfc, !PT ;  /* 0x000003000a0e7812 */ /* 0x000fc800078efcff */
[----:B------:R-:W-:-:S04]  /*1600*/  SHF.R.U32.HI R14, RZ, 0x4, R14 ;  /* 0x00000004ff0e7819 */ /* 0x000fc8000001160e */
[----:B------:R-:W-:-:S05]  /*1610*/  LOP3.LUT R14, R14, 0x3c, RZ, 0xc0, !PT ;  /* 0x0000003c0e0e7812 */ /* 0x000fca00078ec0ff */
[----:B------:R-:W-:-:S04]  /*1620*/  VIADD R19, R14, UR4 ;  /* 0x000000040e137c36 */ /* 0x000fc80008000000 */
[----:B------:R-:W-:Y:S02]  /*1630*/  IMAD R18, R10, 0x4, R19 ;  /* 0x000000040a127824 */ /* 0x000fe400078e0213 */
[----:B------:R-:W-:-:S03]  /*1640*/  IMAD R19, R29, -0x60, R22 ;  /* 0xffffffa01d137824 */ /* 0x000fc600078e0216 */
[----:B------:R0:W1:Y:S01]  /*1650*/  LDS R35, [R18+0xc00] ;  /* 0x000c000012237984 */ /* 0x0000620000000800 */
[----:B------:R-:W-:-:S04]  /*1660*/  IMAD R14, R19, 0x121, R0 ;  /* 0x00000121130e7824 */ /* 0x000fc800078e0200 */
[----:B------:R-:W-:Y:S01]  /*1670*/  IMAD R29, R29, 0x36300, R14 ;  /* 0x000363001d1d7824 */ /* 0x000fe200078e020e */
[----:B------:R-:W-:-:S04]  /*1680*/  LOP3.LUT R14, R10, 0x400, RZ, 0xfc, !PT ;  /* 0x000004000a0e7812 */ /* 0x000fc800078efcff */
[----:B------:R-:W-:-:S04]  /*1690*/  SHF.R.U32.HI R14, RZ, 0x4, R14 ;  /* 0x00000004ff0e7819 */ /* 0x000fc8000001160e */
[----:B------:R-:W-:-:S05]  /*16a0*/  LOP3.LUT R14, R14, 0x4c, RZ, 0xc0, !PT ;  /* 0x0000004c0e0e7812 */ /* 0x000fca00078ec0ff */
[----:B------:R-:W-:-:S04]  /*16b0*/  VIADD R19, R14, UR4 ;  /* 0x000000040e137c36 */ /* 0x000fc80008000000 */
[----:B0-----:R-:W-:Y:S02]  /*16c0*/  IMAD R18, R10, 0x4, R19 ;  /* 0x000000040a127824 */ /* 0x001fe400078e0213 */
[----:B------:R-:W-:-:S03]  /*16d0*/  IMAD.WIDE R16, R31, 0x4, R2 ;  /* 0x000000041f107825 */ /* 0x000fc600078e0202 */
[----:B------:R-:W0:Y:S01]  /*16e0*/  LDS R31, [R18+0x1000] ;  /* 0x00100000121f7984 */ /* 0x000e220000000800 */
[----:B------:R-:W-:-:S04]  /*16f0*/  IMAD R19, R23, -0x60, R20 ;  /* 0xffffffa017137824 */ /* 0x000fc800078e0214 */
[----:B------:R-:W-:Y:S01]  /*1700*/  IMAD R14, R19, 0x121, R0 ;  /* 0x00000121130e7824 */ /* 0x000fe200078e0200 */
[----:B-1----:R1:W-:Y:S01]  /*1710*/  @P5 STG.E desc[UR6][R16.64], R35 ;  /* 0x0000002310005986 */ /* 0x0023e2000c101906 */
[----:B------:R-:W-:Y:S02]  /*1720*/  ISETP.LT.AND P5, PT, R22, 0x180, !P0 ;  /* 0x000001801600780c */ /* 0x000fe400047a1270 */
[----:B------:R-:W-:Y:S01]  /*1730*/  IMAD R23, R23, 0x36300, R14 ;  /* 0x0003630017177824 */ /* 0x000fe200078e020e */
[C---:B------:R-:W-:Y:S02]  /*1740*/  LOP3.LUT R14, R10.reuse, 0x500, RZ, 0xfc, !PT ;  /* 0x000005000a0e7812 */ /* 0x040fe400078efcff */
[----:B------:R-:W-:Y:S02]  /*1750*/  LOP3.LUT R19, R10, 0x600, RZ, 0xfc, !PT ;  /* 0x000006000a137812 */ /* 0x000fe400078efcff */
[----:B------:R-:W-:Y:S01]  /*1760*/  SHF.R.U32.HI R14, RZ, 0x4, R14 ;  /* 0x00000004ff0e7819 */ /* 0x000fe2000001160e */
[----:B-1----:R-:W-:-:S03]  /*1770*/  IMAD.WIDE R16, R29, 0x4, R2 ;  /* 0x000000041d107825 */ /* 0x002fc600078e0202 */
[----:B------:R-:W-:Y:S02]  /*1780*/  LOP3.LUT R14, R14, 0x5c, RZ, 0xc0, !PT ;  /* 0x0000005c0e0e7812 */ /* 0x000fe400078ec0ff */
[----:B------:R-:W-:-:S04]  /*1790*/  SHF.R.U32.HI R19, RZ, 0x4, R19 ;  /* 0x00000004ff137819 */ /* 0x000fc80000011613 */
[----:B------:R-:W-:Y:S01]  /*17a0*/  LOP3.LUT R19, R19, 0x6c, RZ, 0xc0, !PT ;  /* 0x0000006c13137812 */ /* 0x000fe200078ec0ff */
[----:B0-----:R0:W-:Y:S01]  /*17b0*/  @P5 STG.E desc[UR6][R16.64], R31 ;  /* 0x0000001f10005986 */ /* 0x0011e2000c101906 */
[----:B------:R-:W-:Y:S02]  /*17c0*/  ISETP.LT.AND P5, PT, R20, 0x180, !P0 ;  /* 0x000001801400780c */ /* 0x000fe400047a1270 */
[----:B------:R-:W-:-:S04]  /*17d0*/  LOP3.LUT R20, R10, 0x700, RZ, 0xfc, !PT ;  /* 0x000007000a147812 */ /* 0x000fc800078efcff */
[----:B------:R-:W-:Y:S02]  /*17e0*/  SHF.R.U32.HI R20, RZ, 0x4, R20 ;  /* 0x00000004ff147819 */ /* 0x000fe40000011614 */
[----:B0-----:R-:W-:Y:S01]  /*17f0*/  IADD3 R17, R14, UR4, RZ ;  /* 0x000000040e117c10 */ /* 0x001fe2000fffe0ff */
[----:B------:R-:W-:Y:S01]  /*1800*/  VIADD R19, R19, UR4 ;  /* 0x0000000413137c36 */ /* 0x000fe20008000000 */
[----:B------:R-:W-:-:S03]  /*1810*/  LOP3.LUT R14, R20, 0x7c, RZ, 0xc0, !PT ;  /* 0x0000007c140e7812 */ /* 0x000fc600078ec0ff */
[----:B------:R-:W-:Y:S02]  /*1820*/  IMAD R20, R10, 0x4, R17 ;  /* 0x000000040a147824 */ /* 0x000fe400078e0211 */
[----:B------:R-:W-:Y:S02]  /*1830*/  VIADD R17, R14, UR4 ;  /* 0x000000040e117c36 */ /* 0x000fe40008000000 */
[C---:B------:R-:W-:Y:S01]  /*1840*/  IMAD R22, R10.reuse, 0x4, R19 ;  /* 0x000000040a167824 */ /* 0x040fe200078e0213 */
[----:B------:R0:W1:Y:S01]  /*1850*/  LDS R29, [R20+0x1400] ;  /* 0x00140000141d7984 */ /* 0x0000620000000800 */
[----:B------:R-:W-:-:S03]  /*1860*/  IMAD R24, R10, 0x4, R17 ;  /* 0x000000040a187824 */ /* 0x000fc600078e0211 */
[----:B------:R2:W3:Y:S04]  /*1870*/  LDS R31, [R22+0x1800] ;  /* 0x00180000161f7984 */ /* 0x0004e80000000800 */
[----:B------:R4:W5:Y:S01]  /*1880*/  LDS R33, [R24+0x1c00] ;  /* 0x001c000018217984 */ /* 0x0009620000000800 */
[----:B------:R-:W-:Y:S01]  /*1890*/  LOP3.LUT R14, R10, 0x800, RZ, 0xfc, !PT ;  /* 0x000008000a0e7812 */ /* 0x000fe200078efcff */
[----:B------:R-:W-:-:S03]  /*18a0*/  IMAD.WIDE R16, R23, 0x4, R2 ;  /* 0x0000000417107825 */ /* 0x000fc600078e0202 */
[----:B------:R-:W-:-:S04]  /*18b0*/  SHF.R.U32.HI R23, RZ, 0x4, R14 ;  /* 0x00000004ff177819 */ /* 0x000fc8000001160e */
[----:B------:R-:W-:Y:S01]  /*18c0*/  LOP3.LUT R23, R23, 0x8c, RZ, 0xc0, !PT ;  /* 0x0000008c17177812 */ /* 0x000fe200078ec0ff */
[--C-:B------:R-:W-:Y:S01]  /*18d0*/  IMAD.WIDE R18, R27, 0x4, R2.reuse ;  /* 0x000000041b127825 */ /* 0x100fe200078e0202 */
[C---:B0-----:R-:W-:Y:S02]  /*18e0*/  LOP3.LUT R20, R10.reuse, 0x900, RZ, 0xfc, !PT ;  /* 0x000009000a147812 */ /* 0x041fe400078efcff */
[C---:B--2---:R-:W-:Y:S01]  /*18f0*/  LOP3.LUT R22, R10.reuse, 0xa00, RZ, 0xfc, !PT ;  /* 0x00000a000a167812 */ /* 0x044fe200078efcff */
[----:B------:R-:W-:Y:S01]  /*1900*/  VIADD R23, R23, UR4 ;  /* 0x0000000417177c36 */ /* 0x000fe20008000000 */
[C---:B----4-:R-:W-:Y:S01]  /*1910*/  LOP3.LUT R24, R10.reuse, 0xb00, RZ, 0xfc, !PT ;  /* 0x00000b000a187812 */ /* 0x050fe200078efcff */
[----:B------:R-:W-:Y:S01]  /*1920*/  IMAD.WIDE R14, R15, 0x4, R2 ;  /* 0x000000040f0e7825 */ /* 0x000fe200078e0202 */
[C---:B------:R-:W-:Y:S02]  /*1930*/  LOP3.LUT R26, R10.reuse, 0xe00, RZ, 0xfc, !PT ;  /* 0x00000e000a1a7812 */ /* 0x040fe400078efcff */
[----:B------:R-:W-:Y:S01]  /*1940*/  SHF.R.U32.HI R20, RZ, 0x4, R20 ;  /* 0x00000004ff147819 */ /* 0x000fe20000011614 */
[----:B------:R-:W-:Y:S01]  /*1950*/  IMAD R23, R10, 0x4, R23 ;  /* 0x000000040a177824 */ /* 0x000fe200078e0217 */
[----:B------:R-:W-:-:S02]  /*1960*/  SHF.R.U32.HI R22, RZ, 0x4, R22 ;  /* 0x00000004ff167819 */ /* 0x000fc40000011616 */
[----:B------:R-:W-:Y:S02]  /*1970*/  SHF.R.U32.HI R24, RZ, 0x4, R24 ;  /* 0x00000004ff187819 */ /* 0x000fe40000011618 */
[----:B------:R-:W-:Y:S01]  /*1980*/  SHF.R.U32.HI R26, RZ, 0x4, R26 ;  /* 0x00000004ff1a7819 */ /* 0x000fe2000001161a */
[----:B------:R-:W0:Y:S04]  /*1990*/  LDS R27, [R23+0x2000] ;  /* 0x00200000171b7984 */ /* 0x000e280000000800 */
[----:B-1----:R1:W-:Y:S01]  /*19a0*/  @P5 STG.E desc[UR6][R16.64], R29 ;  /* 0x0000001d10005986 */ /* 0x0023e2000c101906 */
[----:B------:R-:W-:-:S03]  /*19b0*/  LOP3.LUT R20, R20, 0x9c, RZ, 0xc0, !PT ;  /* 0x0000009c14147812 */ /* 0x000fc600078ec0ff */
[----:B---3--:R2:W-:Y:S01]  /*19c0*/  @P4 STG.E desc[UR6][R18.64], R31 ;  /* 0x0000001f12004986 */ /* 0x0085e2000c101906 */
[----:B------:R-:W-:Y:S02]  /*19d0*/  LOP3.LUT R22, R22, 0xac, RZ, 0xc0, !PT ;  /* 0x000000ac16167812 */ /* 0x000fe400078ec0ff */
[C---:B-1----:R-:W-:Y:S02]  /*19e0*/  LOP3.LUT R16, R10.reuse, 0xc00, RZ, 0xfc, !PT ;  /* 0x00000c000a107812 */ /* 0x042fe400078efcff */
[C---:B------:R-:W-:Y:S02]  /*19f0*/  LOP3.LUT R17, R10.reuse, 0xd00, RZ, 0xfc, !PT ;  /* 0x00000d000a117812 */ /* 0x040fe400078efcff */
[----:B--2---:R-:W-:Y:S02]  /*1a00*/  LOP3.LUT R18, R10, 0xf00, RZ, 0xfc, !PT ;  /* 0x00000f000a127812 */ /* 0x004fe400078efcff */
[----:B------:R-:W-:Y:S02]  /*1a10*/  SHF.R.U32.HI R16, RZ, 0x4, R16 ;  /* 0x00000004ff107819 */ /* 0x000fe40000011610 */
[----:B------:R-:W-:Y:S01]  /*1a20*/  SHF.R.U32.HI R17, RZ, 0x4, R17 ;  /* 0x00000004ff117819 */ /* 0x000fe20000011611 */
[----:B-----5:R1:W-:Y:S01]  /*1a30*/  @P3 STG.E desc[UR6][R14.64], R33 ;  /* 0x000000210e003986 */ /* 0x0203e2000c101906 */
[----:B------:R-:W-:-:S02]  /*1a40*/  LOP3.LUT R24, R24, 0xbc, RZ, 0xc0, !PT ;  /* 0x000000bc18187812 */ /* 0x000fc400078ec0ff */
[----:B------:R-:W-:Y:S02]  /*1a50*/  LOP3.LUT R16, R16, 0xcc, RZ, 0xc0, !PT ;  /* 0x000000cc10107812 */ /* 0x000fe400078ec0ff */
[----:B------:R-:W-:Y:S01]  /*1a60*/  LOP3.LUT R26, R26, 0xec, RZ, 0xc0, !PT ;  /* 0x000000ec1a1a7812 */ /* 0x000fe200078ec0ff */
[----:B------:R-:W-:Y:S01]  /*1a70*/  VIADD R19, R24, UR4 ;  /* 0x0000000418137c36 */ /* 0x000fe20008000000 */
[----:B------:R-:W-:Y:S02]  /*1a80*/  IADD3 R29, R16, UR4, RZ ;  /* 0x00000004101d7c10 */ /* 0x000fe4000fffe0ff */
[----:B-1----:R-:W-:Y:S02]  /*1a90*/  SHF.R.U32.HI R14, RZ, 0x4, R18 ;  /* 0x00000004ff0e7819 */ /* 0x002fe40000011612 */
[----:B------:R-:W-:Y:S01]  /*1aa0*/  LOP3.LUT R18, R17, 0xdc, RZ, 0xc0, !PT ;  /* 0x000000dc11127812 */ /* 0x000fe200078ec0ff */
[----:B------:R-:W-:Y:S02]  /*1ab0*/  VIADD R15, R20, UR4 ;  /* 0x00000004140f7c36 */ /* 0x000fe40008000000 */
[----:B------:R-:W-:-:S02]  /*1ac0*/  VIADD R17, R22, UR4 ;  /* 0x0000000416117c36 */ /* 0x000fc40008000000 */
[----:B------:R-:W-:Y:S02]  /*1ad0*/  VIADD R31, R18, UR4 ;  /* 0x00000004121f7c36 */ /* 0x000fe40008000000 */
[----:B------:R-:W-:Y:S02]  /*1ae0*/  IMAD R15, R10, 0x4, R15 ;  /* 0x000000040a0f7824 */ /* 0x000fe400078e020f */
[----:B------:R-:W-:Y:S02]  /*1af0*/  VIADD R33, R26, UR4 ;  /* 0x000000041a217c36 */ /* 0x000fe40008000000 */
[C---:B------:R-:W-:Y:S01]  /*1b00*/  IMAD R20, R10.reuse, 0x4, R17 ;  /* 0x000000040a147824 */ /* 0x040fe200078e0211 */
[----:B------:R1:W2:Y:S01]  /*1b10*/  LDS R23, [R15+0x2400] ;  /* 0x002400000f177984 */ /* 0x0002a20000000800 */
[C---:B------:R-:W-:Y:S02]  /*1b20*/  IMAD R19, R10.reuse, 0x4, R19 ;  /* 0x000000040a137824 */ /* 0x040fe400078e0213 */
[----:B------:R-:W-:-:S02]  /*1b30*/  IMAD R18, R10, 0x4, R29 ;  /* 0x000000040a127824 */ /* 0x000fc400078e021d */
[C---:B------:R-:W-:Y:S01]  /*1b40*/  IMAD R17, R10.reuse, 0x4, R31 ;  /* 0x000000040a117824 */ /* 0x040fe200078e021f */
[----:B------:R-:W3:Y:S01]  /*1b50*/  LDS R20, [R20+0x2800] ;  /* 0x0028000014147984 */ /* 0x000ee20000000800 */
[----:B------:R-:W-:-:S03]  /*1b60*/  IMAD R16, R10, 0x4, R33 ;  /* 0x000000040a107824 */ /* 0x000fc600078e0221 */
[----:B------:R-:W4:Y:S04]  /*1b70*/  LDS R19, [R19+0x2c00] ;  /* 0x002c000013137984 */ /* 0x000f280000000800 */
[----:B------:R-:W5:Y:S04]  /*1b80*/  LDS R18, [R18+0x3000] ;  /* 0x0030000012127984 */ /* 0x000f680000000800 */
[----:B------:R-:W2:Y:S04]  /*1b90*/  LDS R17, [R17+0x3400] ;  /* 0x0034000011117984 */ /* 0x000ea80000000800 */
[----:B------:R-:W2:Y:S01]  /*1ba0*/  LDS R16, [R16+0x3800] ;  /* 0x0038000010107984 */ /* 0x000ea20000000800 */
[----:B------:R-:W-:-:S05]  /*1bb0*/  LOP3.LUT R14, R14, 0xfc, RZ, 0xc0, !PT ;  /* 0x000000fc0e0e7812 */ /* 0x000fca00078ec0ff */
[----:B------:R-:W-:Y:S02]  /*1bc0*/  VIADD R29, R14, UR4 ;  /* 0x000000040e1d7c36 */ /* 0x000fe40008000000 */
[----:B-1----:R-:W-:Y:S01]  /*1bd0*/  IMAD.WIDE R14, R9, 0x4, R2 ;  /* 0x00000004090e7825 */ /* 0x002fe200078e0202 */
[----:B------:R-:W-:-:S03]  /*1be0*/  ISETP.LT.AND P5, PT, R12, 0x180, !P0 ;  /* 0x000001800c00780c */ /* 0x000fc600047a1270 */
[----:B------:R-:W-:Y:S02]  /*1bf0*/  IMAD R9, R21, -0x60, R12 ;  /* 0xffffffa015097824 */ /* 0x000fe400078e020c */
[----:B------:R-:W-:Y:S02]  /*1c00*/  IMAD R10, R10, 0x4, R29 ;  /* 0x000000040a0a7824 */ /* 0x000fe400078e021d */
[----:B------:R-:W-:Y:S02]  /*1c10*/  IMAD R31, R25, -0x60, R4 ;  /* 0xffffffa0191f7824 */ /* 0x000fe400078e0204 */
[----:B------:R-:W-:Y:S02]  /*1c20*/  IMAD R12, R9, 0x121, R0 ;  /* 0x00000121090c7824 */ /* 0x000fe400078e0200 */
[----:B------:R-:W-:Y:S01]  /*1c30*/  IMAD R29, R13, -0x60, R8 ;  /* 0xffffffa00d1d7824 */ /* 0x000fe200078e0208 */
[----:B0-----:R0:W-:Y:S01]  /*1c40*/  @P2 STG.E desc[UR6][R14.64], R27 ;  /* 0x0000001b0e002986 */ /* 0x0011e2000c101906 */
[----:B------:R-:W-:Y:S01]  /*1c50*/  IMAD R9, R11, -0x60, R6 ;  /* 0xffffffa00b097824 */ /* 0x000fe200078e0206 */
[----:B------:R-:W-:Y:S01]  /*1c60*/  ISETP.LT.AND P4, PT, R4, 0x180, !P0 ;  /* 0x000001800400780c */ /* 0x000fe20004781270 */
[----:B------:R-:W-:Y:S01]  /*1c70*/  IMAD R4, R31, 0x121, R0 ;  /* 0x000001211f047824 */ /* 0x000fe200078e0200 */
[----:B------:R-:W-:Y:S01]  /*1c80*/  ISETP.LT.AND P2, PT, R6, 0x180, !P0 ;  /* 0x000001800600780c */ /* 0x000fe20004741270 */
[----:B------:R-:W-:Y:S01]  /*1c90*/  IMAD R21, R21, 0x36300, R12 ;  /* 0x0003630015157824 */ /* 0x000fe200078e020c */
[----:B------:R-:W-:Y:S01]  /*1ca0*/  ISETP.LT.AND P3, PT, R8, 0x180, !P0 ;  /* 0x000001800800780c */ /* 0x000fe20004761270 */
[--C-:B------:R-:W-:Y:S01]  /*1cb0*/  IMAD R6, R29, 0x121, R0.reuse ;  /* 0x000001211d067824 */ /* 0x100fe200078e0200 */
[----:B------:R-:W-:Y:S01]  /*1cc0*/  LOP3.LUT R28, R28, 0x3c, RZ, 0xfc, !PT ;  /* 0x0000003c1c1c7812 */ /* 0x000fe200078efcff */
[----:B------:R-:W-:-:S02]  /*1cd0*/  IMAD R12, R9, 0x121, R0 ;  /* 0x00000121090c7824 */ /* 0x000fc400078e0200 */
[----:B------:R-:W-:Y:S01]  /*1ce0*/  IMAD R25, R25, 0x36300, R4 ;  /* 0x0003630019197824 */ /* 0x000fe200078e0204 */
[----:B------:R-:W-:Y:S01]  /*1cf0*/  ISETP.LT.AND P0, PT, R28, 0x180, !P0 ;  /* 0x000001801c00780c */ /* 0x000fe20004701270 */
[----:B0-----:R-:W-:Y:S02]  /*1d00*/  IMAD R15, R13, 0x36300, R6 ;  /* 0x000363000d0f7824 */ /* 0x001fe400078e0206 */
[----:B------:R-:W-:Y:S02]  /*1d10*/  IMAD R11, R11, 0x36300, R12 ;  /* 0x000363000b0b7824 */ /* 0x000fe400078e020c */
[----:B------:R-:W-:-:S04]  /*1d20*/  IMAD.WIDE R8, R21, 0x4, R2 ;  /* 0x0000000415087825 */ /* 0x000fc800078e0202 */
[--C-:B------:R-:W-:Y:S01]  /*1d30*/  IMAD.WIDE R12, R25, 0x4, R2.reuse ;  /* 0x00000004190c7825 */ /* 0x100fe200078e0202 */
[----:B--2---:R0:W-:Y:S03]  /*1d40*/  @P5 STG.E desc[UR6][R8.64], R23 ;  /* 0x0000001708005986 */ /* 0x0041e6000c101906 */
[--C-:B------:R-:W-:Y:S01]  /*1d50*/  IMAD.WIDE R14, R15, 0x4, R2.reuse ;  /* 0x000000040f0e7825 */ /* 0x100fe200078e0202 */
[----:B---3--:R0:W-:Y:S03]  /*1d60*/  @P4 STG.E desc[UR6][R12.64], R20 ;  /* 0x000000140c004986 */ /* 0x0081e6000c101906 */
[--C-:B------:R-:W-:Y:S01]  /*1d70*/  IMAD.WIDE R24, R11, 0x4, R2.reuse ;  /* 0x000000040b187825 */ /* 0x100fe200078e0202 */
[----:B----4-:R0:W-:Y:S03]  /*1d80*/  @P3 STG.E desc[UR6][R14.64], R19 ;  /* 0x000000130e003986 */ /* 0x0101e6000c101906 */
[--C-:B------:R-:W-:Y:S01]  /*1d90*/  IMAD.WIDE R6, R7, 0x4, R2.reuse ;  /* 0x0000000407067825 */ /* 0x100fe200078e0202 */
[----:B-----5:R0:W-:Y:S03]  /*1da0*/  @P2 STG.E desc[UR6][R24.64], R18 ;  /* 0x0000001218002986 */ /* 0x0201e6000c101906 */
[----:B------:R-:W-:Y:S01]  /*1db0*/  IMAD.WIDE R4, R5, 0x4, R2 ;  /* 0x0000000405047825 */ /* 0x000fe200078e0202 */
[----:B------:R0:W-:Y:S04]  /*1dc0*/  @P1 STG.E desc[UR6][R6.64], R17 ;  /* 0x0000001106001986 */ /* 0x0001e8000c101906 */
[----:B------:R0:W-:Y:S02]  /*1dd0*/  @P6 STG.E desc[UR6][R4.64], R16 ;  /* 0x0000001004006986 */ /* 0x0001e4000c101906 */
[----:B0-----:R-:W-:Y:S05]  /*1de0*/  @!P0 EXIT ;  /* 0x000000000000894d */ /* 0x001fea0003800000 */
[----:B0-----:R-:W0:Y:S01]  /*1df0*/  LDS R9, [R10+0x3c00] ;  /* 0x003c00000a097984 */ /* 0x001e220000000800 */
[----:B------:R-:W-:-:S05]  /*1e00*/  IMAD.HI R4, R28, 0x2aaaaaab, RZ ;  /* 0x2aaaaaab1c047827 */ /* 0x000fca00078e02ff */
[----:B------:R-:W-:-:S04]  /*1e10*/  SHF.R.U32.HI R5, RZ, 0x1f, R4 ;  /* 0x0000001fff057819 */ /* 0x000fc80000011604 */
[----:B------:R-:W-:-:S05]  /*1e20*/  LEA.HI.SX32 R5, R4, R5, 0x1c ;  /* 0x0000000504057211 */ /* 0x000fca00078fe2ff */
[----:B------:R-:W-:-:S04]  /*1e30*/  IMAD R7, R5, -0x60, R28 ;  /* 0xffffffa005077824 */ /* 0x000fc800078e021c */
[----:B------:R-:W-:-:S04]  /*1e40*/  IMAD R0, R7, 0x121, R0 ;  /* 0x0000012107007824 */ /* 0x000fc800078e0200 */
[----:B------:R-:W-:-:S04]  /*1e50*/  IMAD R5, R5, 0x36300, R0 ;  /* 0x0003630005057824 */ /* 0x000fc800078e0200 */
[----:B------:R-:W-:-:S05]  /*1e60*/  IMAD.WIDE R2, R5, 0x4, R2 ;  /* 0x0000000405027825 */ /* 0x000fca00078e0202 */
[----:B0-----:R-:W-:Y:S01]  /*1e70*/  STG.E desc[UR6][R2.64], R9 ;  /* 0x0000000902007986 */ /* 0x001fe2000c101906 */
[----:B------:R-:W-:Y:S05]  /*1e80*/  EXIT ;  /* 0x000000000000794d */ /* 0x000fea0003800000 */
.L_x_0:
[----:B------:R-:W-:-:S00]  /*1e90*/  BRA `(.L_x_0) ;  /* 0xfffffffc00fc7947 */ /* 0x000fc0000383ffff */
[----:B------:R-:W-:-:S00]  /*1ea0*/  NOP ;  /* 0x0000000000007918 */ /* 0x000fc00000000000 */
        /* <DEDUP_REMOVED lines=13> */
.L_x_1:


//--------------------- .nv.global.init           --------------------------
	.section	.nv.global.init,"aw",@progbits
.nv.global.init:
	.type		_$_str,@object
	.size		_$_str,(_$_str_$_2 - _$_str)
_$_str:
        /*0000*/ 	.byte	0x5f, 0x5f, 0x43, 0x55, 0x44, 0x41, 0x5f, 0x46, 0x54, 0x5a, 0x00
	.type		_$_str_$_2,@object
	.size		_$_str_$_2,(.L_1 - _$_str_$_2)
_$_str_$_2:
        /*000b*/ 	.byte	0x5f, 0x5f, 0x43, 0x55, 0x44, 0x41, 0x5f, 0x50, 0x52, 0x45, 0x43, 0x5f, 0x53, 0x51, 0x52, 0x54
        /*001b*/ 	.byte	0x00
.L_1:


//--------------------- .nv.shared.triton_poi_fused__native_batch_norm_legit_no_training_relu_35 --------------------------
	.section	.nv.shared.triton_poi_fused__native_batch_norm_legit_no_training_relu_35,"aw",@nobits
	.sectionflags	@""
	.align	16
	.zero		1024


//--------------------- .nv.constant0.triton_poi_fused__native_batch_norm_legit_no_training_relu_35 --------------------------
	.section	.nv.constant0.triton_poi_fused__native_batch_norm_legit_no_training_relu_35,"a",@progbits
	.sectionflags	@""
	.align	4
.nv.constant0.triton_poi_fused__native_batch_norm_legit_no_training_relu_35:
	.zero		584
